//
// Generated by NVIDIA NVVM Compiler
//
// Compiler Build ID: CL-36424714
// Cuda compilation tools, release 13.0, V13.0.88
// Based on NVVM 20.0.0
//

.version 9.0
.target sm_100
.address_size 64

	// .globl	_Z12hgemm_kernelPK6__halfS1_PS_iii
// _ZZ12hgemm_kernelPK6__halfS1_PS_iiiE3s_A has been demoted
// _ZZ12hgemm_kernelPK6__halfS1_PS_iiiE3s_B has been demoted

.visible .entry _Z12hgemm_kernelPK6__halfS1_PS_iii(
	.param .u64 .ptr .align 1 _Z12hgemm_kernelPK6__halfS1_PS_iii_param_0,
	.param .u64 .ptr .align 1 _Z12hgemm_kernelPK6__halfS1_PS_iii_param_1,
	.param .u64 .ptr .align 1 _Z12hgemm_kernelPK6__halfS1_PS_iii_param_2,
	.param .u32 _Z12hgemm_kernelPK6__halfS1_PS_iii_param_3,
	.param .u32 _Z12hgemm_kernelPK6__halfS1_PS_iii_param_4,
	.param .u32 _Z12hgemm_kernelPK6__halfS1_PS_iii_param_5
)
{
	.reg .pred 	%p<18>;
	.reg .b16 	%rs<138>;
	.reg .b32 	%r<79>;
	.reg .b32 	%f<208>;
	.reg .b64 	%rd<15>;
	// demoted variable
	.shared .align 2 .b8 _ZZ12hgemm_kernelPK6__halfS1_PS_iiiE3s_A[4096];
	// demoted variable
	.shared .align 2 .b8 _ZZ12hgemm_kernelPK6__halfS1_PS_iiiE3s_B[4096];
	ld.param.u64 	%rd1, [_Z12hgemm_kernelPK6__halfS1_PS_iii_param_0];
	ld.param.u64 	%rd2, [_Z12hgemm_kernelPK6__halfS1_PS_iii_param_1];
	ld.param.u64 	%rd3, [_Z12hgemm_kernelPK6__halfS1_PS_iii_param_2];
	ld.param.u32 	%r27, [_Z12hgemm_kernelPK6__halfS1_PS_iii_param_3];
	ld.param.u32 	%r28, [_Z12hgemm_kernelPK6__halfS1_PS_iii_param_4];
	ld.param.u32 	%r29, [_Z12hgemm_kernelPK6__halfS1_PS_iii_param_5];
	mov.u32 	%r1, %tid.x;
	mov.u32 	%r75, %tid.y;
	mov.u32 	%r30, %ctaid.y;
	shl.b32 	%r31, %r30, 5;
	add.s32 	%r3, %r31, %r75;
	mov.u32 	%r32, %ctaid.x;
	shl.b32 	%r4, %r32, 5;
	add.s32 	%r5, %r4, %r1;
	setp.ge.s32 	%p1, %r3, %r27;
	setp.ge.s32 	%p2, %r1, %r29;
	shl.b32 	%r33, %r75, 6;
	mov.u32 	%r34, _ZZ12hgemm_kernelPK6__halfS1_PS_iiiE3s_A;
	add.s32 	%r6, %r34, %r33;
	shl.b32 	%r35, %r1, 1;
	add.s32 	%r7, %r6, %r35;
	or.pred  	%p3, %p1, %p2;
	@%p3 bra 	$L__BB0_2;
	mad.lo.s32 	%r36, %r29, %r3, %r1;
	mul.wide.u32 	%rd5, %r36, 2;
	add.s64 	%rd4, %rd1, %rd5;
	// begin inline asm
	ld.global.nc.b16 %rs2, [%rd4];
	// end inline asm
	st.shared.u16 	[%r7], %rs2;
	bra.uni 	$L__BB0_3;
$L__BB0_2:
	mov.f32 	%f9, 0f00000000;
	// begin inline asm
	{  cvt.rn.f16.f32 %rs1, %f9;}

	// end inline asm
	st.shared.u16 	[%r7], %rs1;
$L__BB0_3:
	setp.ge.s32 	%p4, %r75, %r29;
	setp.ge.s32 	%p5, %r5, %r28;
	mov.u32 	%r38, _ZZ12hgemm_kernelPK6__halfS1_PS_iiiE3s_B;
	add.s32 	%r39, %r38, %r33;
	add.s32 	%r8, %r39, %r35;
	or.pred  	%p6, %p5, %p4;
	@%p6 bra 	$L__BB0_5;
	mad.lo.s32 	%r41, %r28, %r75, %r5;
	mul.wide.s32 	%rd7, %r41, 2;
	add.s64 	%rd6, %rd2, %rd7;
	// begin inline asm
	ld.global.nc.b16 %rs4, [%rd6];
	// end inline asm
	st.shared.u16 	[%r8], %rs4;
	bra.uni 	$L__BB0_6;
$L__BB0_5:
	mov.f32 	%f10, 0f00000000;
	// begin inline asm
	{  cvt.rn.f16.f32 %rs3, %f10;}

	// end inline asm
	st.shared.u16 	[%r8], %rs3;
$L__BB0_6:
	bar.sync 	0;
	setp.lt.s32 	%p7, %r29, 33;
	mov.b32 	%r72, 0;
	mov.f32 	%f207, 0f00000000;
	mov.f32 	%f206, %f207;
	@%p7 bra 	$L__BB0_15;
	add.s32 	%r44, %r29, 31;
	shr.u32 	%r45, %r44, 5;
	add.s32 	%r9, %r38, %r35;
	neg.s32 	%r77, %r45;
	add.s32 	%r48, %r75, 32;
	mad.lo.s32 	%r49, %r28, %r48, %r1;
	add.s32 	%r76, %r49, %r4;
	shl.b32 	%r12, %r28, 5;
	mad.lo.s32 	%r74, %r29, %r3, %r1;
	mov.f32 	%f206, 0f00000000;
	mov.b32 	%r78, 0;
	mov.u32 	%r73, %r1;
	mov.f32 	%f207, %f206;
$L__BB0_8:
	setp.ge.s32 	%p8, %r3, %r27;
	xor.b32  	%r72, %r78, 1;
	add.s32 	%r73, %r73, 32;
	add.s32 	%r75, %r75, 32;
	setp.ge.s32 	%p9, %r73, %r29;
	or.pred  	%p10, %p8, %p9;
	@%p10 bra 	$L__BB0_10;
	add.s32 	%r52, %r74, 32;
	mul.wide.u32 	%rd9, %r52, 2;
	add.s64 	%rd8, %rd1, %rd9;
	// begin inline asm
	ld.global.nc.b16 %rs6, [%rd8];
	// end inline asm
	shl.b32 	%r53, %r72, 11;
	add.s32 	%r54, %r7, %r53;
	st.shared.u16 	[%r54], %rs6;
	bra.uni 	$L__BB0_11;
$L__BB0_10:
	mov.f32 	%f13, 0f00000000;
	// begin inline asm
	{  cvt.rn.f16.f32 %rs5, %f13;}

	// end inline asm
	shl.b32 	%r50, %r72, 11;
	add.s32 	%r51, %r7, %r50;
	st.shared.u16 	[%r51], %rs5;
$L__BB0_11:
	setp.ge.s32 	%p11, %r5, %r28;
	setp.ge.s32 	%p12, %r75, %r29;
	or.pred  	%p13, %p11, %p12;
	@%p13 bra 	$L__BB0_13;
	mul.wide.s32 	%rd11, %r76, 2;
	add.s64 	%rd10, %rd2, %rd11;
	// begin inline asm
	ld.global.nc.b16 %rs8, [%rd10];
	// end inline asm
	shl.b32 	%r57, %r72, 11;
	add.s32 	%r58, %r8, %r57;
	st.shared.u16 	[%r58], %rs8;
	bra.uni 	$L__BB0_14;
$L__BB0_13:
	mov.f32 	%f14, 0f00000000;
	// begin inline asm
	{  cvt.rn.f16.f32 %rs7, %f14;}

	// end inline asm
	shl.b32 	%r55, %r72, 11;
	add.s32 	%r56, %r8, %r55;
	st.shared.u16 	[%r56], %rs7;
$L__BB0_14:
	shl.b32 	%r59, %r78, 11;
	add.s32 	%r60, %r6, %r59;
	add.s32 	%r61, %r9, %r59;
	ld.shared.u16 	%rs9, [%r60];
	// begin inline asm
	{  cvt.f32.f16 %f15, %rs9;}

	// end inline asm
	ld.shared.u16 	%rs10, [%r61];
	// begin inline asm
	{  cvt.f32.f16 %f16, %rs10;}

	// end inline asm
	fma.rn.f32 	%f79, %f15, %f16, %f206;
	ld.shared.u16 	%rs11, [%r60+2];
	// begin inline asm
	{  cvt.f32.f16 %f17, %rs11;}

	// end inline asm
	ld.shared.u16 	%rs12, [%r61+64];
	// begin inline asm
	{  cvt.f32.f16 %f18, %rs12;}

	// end inline asm
	fma.rn.f32 	%f80, %f17, %f18, %f207;
	ld.shared.u16 	%rs13, [%r60+4];
	// begin inline asm
	{  cvt.f32.f16 %f19, %rs13;}

	// end inline asm
	ld.shared.u16 	%rs14, [%r61+128];
	// begin inline asm
	{  cvt.f32.f16 %f20, %rs14;}

	// end inline asm
	fma.rn.f32 	%f81, %f19, %f20, %f79;
	ld.shared.u16 	%rs15, [%r60+6];
	// begin inline asm
	{  cvt.f32.f16 %f21, %rs15;}

	// end inline asm
	ld.shared.u16 	%rs16, [%r61+192];
	// begin inline asm
	{  cvt.f32.f16 %f22, %rs16;}

	// end inline asm
	fma.rn.f32 	%f82, %f21, %f22, %f80;
	ld.shared.u16 	%rs17, [%r60+8];
	// begin inline asm
	{  cvt.f32.f16 %f23, %rs17;}

	// end inline asm
	ld.shared.u16 	%rs18, [%r61+256];
	// begin inline asm
	{  cvt.f32.f16 %f24, %rs18;}

	// end inline asm
	fma.rn.f32 	%f83, %f23, %f24, %f81;
	ld.shared.u16 	%rs19, [%r60+10];
	// begin inline asm
	{  cvt.f32.f16 %f25, %rs19;}

	// end inline asm
	ld.shared.u16 	%rs20, [%r61+320];
	// begin inline asm
	{  cvt.f32.f16 %f26, %rs20;}

	// end inline asm
	fma.rn.f32 	%f84, %f25, %f26, %f82;
	ld.shared.u16 	%rs21, [%r60+12];
	// begin inline asm
	{  cvt.f32.f16 %f27, %rs21;}

	// end inline asm
	ld.shared.u16 	%rs22, [%r61+384];
	// begin inline asm
	{  cvt.f32.f16 %f28, %rs22;}

	// end inline asm
	fma.rn.f32 	%f85, %f27, %f28, %f83;
	ld.shared.u16 	%rs23, [%r60+14];
	// begin inline asm
	{  cvt.f32.f16 %f29, %rs23;}

	// end inline asm
	ld.shared.u16 	%rs24, [%r61+448];
	// begin inline asm
	{  cvt.f32.f16 %f30, %rs24;}

	// end inline asm
	fma.rn.f32 	%f86, %f29, %f30, %f84;
	ld.shared.u16 	%rs25, [%r60+16];
	// begin inline asm
	{  cvt.f32.f16 %f31, %rs25;}

	// end inline asm
	ld.shared.u16 	%rs26, [%r61+512];
	// begin inline asm
	{  cvt.f32.f16 %f32, %rs26;}

	// end inline asm
	fma.rn.f32 	%f87, %f31, %f32, %f85;
	ld.shared.u16 	%rs27, [%r60+18];
	// begin inline asm
	{  cvt.f32.f16 %f33, %rs27;}

	// end inline asm
	ld.shared.u16 	%rs28, [%r61+576];
	// begin inline asm
	{  cvt.f32.f16 %f34, %rs28;}

	// end inline asm
	fma.rn.f32 	%f88, %f33, %f34, %f86;
	ld.shared.u16 	%rs29, [%r60+20];
	// begin inline asm
	{  cvt.f32.f16 %f35, %rs29;}

	// end inline asm
	ld.shared.u16 	%rs30, [%r61+640];
	// begin inline asm
	{  cvt.f32.f16 %f36, %rs30;}

	// end inline asm
	fma.rn.f32 	%f89, %f35, %f36, %f87;
	ld.shared.u16 	%rs31, [%r60+22];
	// begin inline asm
	{  cvt.f32.f16 %f37, %rs31;}

	// end inline asm
	ld.shared.u16 	%rs32, [%r61+704];
	// begin inline asm
	{  cvt.f32.f16 %f38, %rs32;}

	// end inline asm
	fma.rn.f32 	%f90, %f37, %f38, %f88;
	ld.shared.u16 	%rs33, [%r60+24];
	// begin inline asm
	{  cvt.f32.f16 %f39, %rs33;}

	// end inline asm
	ld.shared.u16 	%rs34, [%r61+768];
	// begin inline asm
	{  cvt.f32.f16 %f40, %rs34;}

	// end inline asm
	fma.rn.f32 	%f91, %f39, %f40, %f89;
	ld.shared.u16 	%rs35, [%r60+26];
	// begin inline asm
	{  cvt.f32.f16 %f41, %rs35;}

	// end inline asm
	ld.shared.u16 	%rs36, [%r61+832];
	// begin inline asm
	{  cvt.f32.f16 %f42, %rs36;}

	// end inline asm
	fma.rn.f32 	%f92, %f41, %f42, %f90;
	ld.shared.u16 	%rs37, [%r60+28];
	// begin inline asm
	{  cvt.f32.f16 %f43, %rs37;}

	// end inline asm
	ld.shared.u16 	%rs38, [%r61+896];
	// begin inline asm
	{  cvt.f32.f16 %f44, %rs38;}

	// end inline asm
	fma.rn.f32 	%f93, %f43, %f44, %f91;
	ld.shared.u16 	%rs39, [%r60+30];
	// begin inline asm
	{  cvt.f32.f16 %f45, %rs39;}

	// end inline asm
	ld.shared.u16 	%rs40, [%r61+960];
	// begin inline asm
	{  cvt.f32.f16 %f46, %rs40;}

	// end inline asm
	fma.rn.f32 	%f94, %f45, %f46, %f92;
	ld.shared.u16 	%rs41, [%r60+32];
	// begin inline asm
	{  cvt.f32.f16 %f47, %rs41;}

	// end inline asm
	ld.shared.u16 	%rs42, [%r61+1024];
	// begin inline asm
	{  cvt.f32.f16 %f48, %rs42;}

	// end inline asm
	fma.rn.f32 	%f95, %f47, %f48, %f93;
	ld.shared.u16 	%rs43, [%r60+34];
	// begin inline asm
	{  cvt.f32.f16 %f49, %rs43;}

	// end inline asm
	ld.shared.u16 	%rs44, [%r61+1088];
	// begin inline asm
	{  cvt.f32.f16 %f50, %rs44;}

	// end inline asm
	fma.rn.f32 	%f96, %f49, %f50, %f94;
	ld.shared.u16 	%rs45, [%r60+36];
	// begin inline asm
	{  cvt.f32.f16 %f51, %rs45;}

	// end inline asm
	ld.shared.u16 	%rs46, [%r61+1152];
	// begin inline asm
	{  cvt.f32.f16 %f52, %rs46;}

	// end inline asm
	fma.rn.f32 	%f97, %f51, %f52, %f95;
	ld.shared.u16 	%rs47, [%r60+38];
	// begin inline asm
	{  cvt.f32.f16 %f53, %rs47;}

	// end inline asm
	ld.shared.u16 	%rs48, [%r61+1216];
	// begin inline asm
	{  cvt.f32.f16 %f54, %rs48;}

	// end inline asm
	fma.rn.f32 	%f98, %f53, %f54, %f96;
	ld.shared.u16 	%rs49, [%r60+40];
	// begin inline asm
	{  cvt.f32.f16 %f55, %rs49;}

	// end inline asm
	ld.shared.u16 	%rs50, [%r61+1280];
	// begin inline asm
	{  cvt.f32.f16 %f56, %rs50;}

	// end inline asm
	fma.rn.f32 	%f99, %f55, %f56, %f97;
	ld.shared.u16 	%rs51, [%r60+42];
	// begin inline asm
	{  cvt.f32.f16 %f57, %rs51;}

	// end inline asm
	ld.shared.u16 	%rs52, [%r61+1344];
	// begin inline asm
	{  cvt.f32.f16 %f58, %rs52;}

	// end inline asm
	fma.rn.f32 	%f100, %f57, %f58, %f98;
	ld.shared.u16 	%rs53, [%r60+44];
	// begin inline asm
	{  cvt.f32.f16 %f59, %rs53;}

	// end inline asm
	ld.shared.u16 	%rs54, [%r61+1408];
	// begin inline asm
	{  cvt.f32.f16 %f60, %rs54;}

	// end inline asm
	fma.rn.f32 	%f101, %f59, %f60, %f99;
	ld.shared.u16 	%rs55, [%r60+46];
	// begin inline asm
	{  cvt.f32.f16 %f61, %rs55;}

	// end inline asm
	ld.shared.u16 	%rs56, [%r61+1472];
	// begin inline asm
	{  cvt.f32.f16 %f62, %rs56;}

	// end inline asm
	fma.rn.f32 	%f102, %f61, %f62, %f100;
	ld.shared.u16 	%rs57, [%r60+48];
	// begin inline asm
	{  cvt.f32.f16 %f63, %rs57;}

	// end inline asm
	ld.shared.u16 	%rs58, [%r61+1536];
	// begin inline asm
	{  cvt.f32.f16 %f64, %rs58;}

	// end inline asm
	fma.rn.f32 	%f103, %f63, %f64, %f101;
	ld.shared.u16 	%rs59, [%r60+50];
	// begin inline asm
	{  cvt.f32.f16 %f65, %rs59;}

	// end inline asm
	ld.shared.u16 	%rs60, [%r61+1600];
	// begin inline asm
	{  cvt.f32.f16 %f66, %rs60;}

	// end inline asm
	fma.rn.f32 	%f104, %f65, %f66, %f102;
	ld.shared.u16 	%rs61, [%r60+52];
	// begin inline asm
	{  cvt.f32.f16 %f67, %rs61;}

	// end inline asm
	ld.shared.u16 	%rs62, [%r61+1664];
	// begin inline asm
	{  cvt.f32.f16 %f68, %rs62;}

	// end inline asm
	fma.rn.f32 	%f105, %f67, %f68, %f103;
	ld.shared.u16 	%rs63, [%r60+54];
	// begin inline asm
	{  cvt.f32.f16 %f69, %rs63;}

	// end inline asm
	ld.shared.u16 	%rs64, [%r61+1728];
	// begin inline asm
	{  cvt.f32.f16 %f70, %rs64;}

	// end inline asm
	fma.rn.f32 	%f106, %f69, %f70, %f104;
	ld.shared.u16 	%rs65, [%r60+56];
	// begin inline asm
	{  cvt.f32.f16 %f71, %rs65;}

	// end inline asm
	ld.shared.u16 	%rs66, [%r61+1792];
	// begin inline asm
	{  cvt.f32.f16 %f72, %rs66;}

	// end inline asm
	fma.rn.f32 	%f107, %f71, %f72, %f105;
	ld.shared.u16 	%rs67, [%r60+58];
	// begin inline asm
	{  cvt.f32.f16 %f73, %rs67;}

	// end inline asm
	ld.shared.u16 	%rs68, [%r61+1856];
	// begin inline asm
	{  cvt.f32.f16 %f74, %rs68;}

	// end inline asm
	fma.rn.f32 	%f108, %f73, %f74, %f106;
	ld.shared.u16 	%rs69, [%r60+60];
	// begin inline asm
	{  cvt.f32.f16 %f75, %rs69;}

	// end inline asm
	ld.shared.u16 	%rs70, [%r61+1920];
	// begin inline asm
	{  cvt.f32.f16 %f76, %rs70;}

	// end inline asm
	fma.rn.f32 	%f206, %f75, %f76, %f107;
	ld.shared.u16 	%rs71, [%r60+62];
	// begin inline asm
	{  cvt.f32.f16 %f77, %rs71;}

	// end inline asm
	ld.shared.u16 	%rs72, [%r61+1984];
	// begin inline asm
	{  cvt.f32.f16 %f78, %rs72;}

	// end inline asm
	fma.rn.f32 	%f207, %f77, %f78, %f108;
	bar.sync 	0;
	add.s32 	%r77, %r77, 1;
	add.s32 	%r76, %r76, %r12;
	add.s32 	%r74, %r74, 32;
	setp.eq.s32 	%p14, %r77, -1;
	mov.u32 	%r78, %r72;
	@%p14 bra 	$L__BB0_15;
	bra.uni 	$L__BB0_8;
$L__BB0_15:
	setp.lt.s32 	%p15, %r5, %r28;
	setp.lt.s32 	%p16, %r3, %r27;
	shl.b32 	%r62, %r72, 11;
	add.s32 	%r64, %r34, %r62;
	add.s32 	%r66, %r64, %r33;
	mov.u32 	%r67, _ZZ12hgemm_kernelPK6__halfS1_PS_iiiE3s_B;
	add.s32 	%r68, %r67, %r62;
	shl.b32 	%r69, %r1, 1;
	add.s32 	%r70, %r68, %r69;
	ld.shared.u16 	%rs73, [%r66];
	// begin inline asm
	{  cvt.f32.f16 %f109, %rs73;}

	// end inline asm
	ld.shared.u16 	%rs74, [%r70];
	// begin inline asm
	{  cvt.f32.f16 %f110, %rs74;}

	// end inline asm
	fma.rn.f32 	%f173, %f109, %f110, %f206;
	ld.shared.u16 	%rs75, [%r66+2];
	// begin inline asm
	{  cvt.f32.f16 %f111, %rs75;}

	// end inline asm
	ld.shared.u16 	%rs76, [%r70+64];
	// begin inline asm
	{  cvt.f32.f16 %f112, %rs76;}

	// end inline asm
	fma.rn.f32 	%f174, %f111, %f112, %f207;
	ld.shared.u16 	%rs77, [%r66+4];
	// begin inline asm
	{  cvt.f32.f16 %f113, %rs77;}

	// end inline asm
	ld.shared.u16 	%rs78, [%r70+128];
	// begin inline asm
	{  cvt.f32.f16 %f114, %rs78;}

	// end inline asm
	fma.rn.f32 	%f175, %f113, %f114, %f173;
	ld.shared.u16 	%rs79, [%r66+6];
	// begin inline asm
	{  cvt.f32.f16 %f115, %rs79;}

	// end inline asm
	ld.shared.u16 	%rs80, [%r70+192];
	// begin inline asm
	{  cvt.f32.f16 %f116, %rs80;}

	// end inline asm
	fma.rn.f32 	%f176, %f115, %f116, %f174;
	ld.shared.u16 	%rs81, [%r66+8];
	// begin inline asm
	{  cvt.f32.f16 %f117, %rs81;}

	// end inline asm
	ld.shared.u16 	%rs82, [%r70+256];
	// begin inline asm
	{  cvt.f32.f16 %f118, %rs82;}

	// end inline asm
	fma.rn.f32 	%f177, %f117, %f118, %f175;
	ld.shared.u16 	%rs83, [%r66+10];
	// begin inline asm
	{  cvt.f32.f16 %f119, %rs83;}

	// end inline asm
	ld.shared.u16 	%rs84, [%r70+320];
	// begin inline asm
	{  cvt.f32.f16 %f120, %rs84;}

	// end inline asm
	fma.rn.f32 	%f178, %f119, %f120, %f176;
	ld.shared.u16 	%rs85, [%r66+12];
	// begin inline asm
	{  cvt.f32.f16 %f121, %rs85;}

	// end inline asm
	ld.shared.u16 	%rs86, [%r70+384];
	// begin inline asm
	{  cvt.f32.f16 %f122, %rs86;}

	// end inline asm
	fma.rn.f32 	%f179, %f121, %f122, %f177;
	ld.shared.u16 	%rs87, [%r66+14];
	// begin inline asm
	{  cvt.f32.f16 %f123, %rs87;}

	// end inline asm
	ld.shared.u16 	%rs88, [%r70+448];
	// begin inline asm
	{  cvt.f32.f16 %f124, %rs88;}

	// end inline asm
	fma.rn.f32 	%f180, %f123, %f124, %f178;
	ld.shared.u16 	%rs89, [%r66+16];
	// begin inline asm
	{  cvt.f32.f16 %f125, %rs89;}

	// end inline asm
	ld.shared.u16 	%rs90, [%r70+512];
	// begin inline asm
	{  cvt.f32.f16 %f126, %rs90;}

	// end inline asm
	fma.rn.f32 	%f181, %f125, %f126, %f179;
	ld.shared.u16 	%rs91, [%r66+18];
	// begin inline asm
	{  cvt.f32.f16 %f127, %rs91;}

	// end inline asm
	ld.shared.u16 	%rs92, [%r70+576];
	// begin inline asm
	{  cvt.f32.f16 %f128, %rs92;}

	// end inline asm
	fma.rn.f32 	%f182, %f127, %f128, %f180;
	ld.shared.u16 	%rs93, [%r66+20];
	// begin inline asm
	{  cvt.f32.f16 %f129, %rs93;}

	// end inline asm
	ld.shared.u16 	%rs94, [%r70+640];
	// begin inline asm
	{  cvt.f32.f16 %f130, %rs94;}

	// end inline asm
	fma.rn.f32 	%f183, %f129, %f130, %f181;
	ld.shared.u16 	%rs95, [%r66+22];
	// begin inline asm
	{  cvt.f32.f16 %f131, %rs95;}

	// end inline asm
	ld.shared.u16 	%rs96, [%r70+704];
	// begin inline asm
	{  cvt.f32.f16 %f132, %rs96;}

	// end inline asm
	fma.rn.f32 	%f184, %f131, %f132, %f182;
	ld.shared.u16 	%rs97, [%r66+24];
	// begin inline asm
	{  cvt.f32.f16 %f133, %rs97;}

	// end inline asm
	ld.shared.u16 	%rs98, [%r70+768];
	// begin inline asm
	{  cvt.f32.f16 %f134, %rs98;}

	// end inline asm
	fma.rn.f32 	%f185, %f133, %f134, %f183;
	ld.shared.u16 	%rs99, [%r66+26];
	// begin inline asm
	{  cvt.f32.f16 %f135, %rs99;}

	// end inline asm
	ld.shared.u16 	%rs100, [%r70+832];
	// begin inline asm
	{  cvt.f32.f16 %f136, %rs100;}

	// end inline asm
	fma.rn.f32 	%f186, %f135, %f136, %f184;
	ld.shared.u16 	%rs101, [%r66+28];
	// begin inline asm
	{  cvt.f32.f16 %f137, %rs101;}

	// end inline asm
	ld.shared.u16 	%rs102, [%r70+896];
	// begin inline asm
	{  cvt.f32.f16 %f138, %rs102;}

	// end inline asm
	fma.rn.f32 	%f187, %f137, %f138, %f185;
	ld.shared.u16 	%rs103, [%r66+30];
	// begin inline asm
	{  cvt.f32.f16 %f139, %rs103;}

	// end inline asm
	ld.shared.u16 	%rs104, [%r70+960];
	// begin inline asm
	{  cvt.f32.f16 %f140, %rs104;}

	// end inline asm
	fma.rn.f32 	%f188, %f139, %f140, %f186;
	ld.shared.u16 	%rs105, [%r66+32];
	// begin inline asm
	{  cvt.f32.f16 %f141, %rs105;}

	// end inline asm
	ld.shared.u16 	%rs106, [%r70+1024];
	// begin inline asm
	{  cvt.f32.f16 %f142, %rs106;}

	// end inline asm
	fma.rn.f32 	%f189, %f141, %f142, %f187;
	ld.shared.u16 	%rs107, [%r66+34];
	// begin inline asm
	{  cvt.f32.f16 %f143, %rs107;}

	// end inline asm
	ld.shared.u16 	%rs108, [%r70+1088];
	// begin inline asm
	{  cvt.f32.f16 %f144, %rs108;}

	// end inline asm
	fma.rn.f32 	%f190, %f143, %f144, %f188;
	ld.shared.u16 	%rs109, [%r66+36];
	// begin inline asm
	{  cvt.f32.f16 %f145, %rs109;}

	// end inline asm
	ld.shared.u16 	%rs110, [%r70+1152];
	// begin inline asm
	{  cvt.f32.f16 %f146, %rs110;}

	// end inline asm
	fma.rn.f32 	%f191, %f145, %f146, %f189;
	ld.shared.u16 	%rs111, [%r66+38];
	// begin inline asm
	{  cvt.f32.f16 %f147, %rs111;}

	// end inline asm
	ld.shared.u16 	%rs112, [%r70+1216];
	// begin inline asm
	{  cvt.f32.f16 %f148, %rs112;}

	// end inline asm
	fma.rn.f32 	%f192, %f147, %f148, %f190;
	ld.shared.u16 	%rs113, [%r66+40];
	// begin inline asm
	{  cvt.f32.f16 %f149, %rs113;}

	// end inline asm
	ld.shared.u16 	%rs114, [%r70+1280];
	// begin inline asm
	{  cvt.f32.f16 %f150, %rs114;}

	// end inline asm
	fma.rn.f32 	%f193, %f149, %f150, %f191;
	ld.shared.u16 	%rs115, [%r66+42];
	// begin inline asm
	{  cvt.f32.f16 %f151, %rs115;}

	// end inline asm
	ld.shared.u16 	%rs116, [%r70+1344];
	// begin inline asm
	{  cvt.f32.f16 %f152, %rs116;}

	// end inline asm
	fma.rn.f32 	%f194, %f151, %f152, %f192;
	ld.shared.u16 	%rs117, [%r66+44];
	// begin inline asm
	{  cvt.f32.f16 %f153, %rs117;}

	// end inline asm
	ld.shared.u16 	%rs118, [%r70+1408];
	// begin inline asm
	{  cvt.f32.f16 %f154, %rs118;}

	// end inline asm
	fma.rn.f32 	%f195, %f153, %f154, %f193;
	ld.shared.u16 	%rs119, [%r66+46];
	// begin inline asm
	{  cvt.f32.f16 %f155, %rs119;}

	// end inline asm
	ld.shared.u16 	%rs120, [%r70+1472];
	// begin inline asm
	{  cvt.f32.f16 %f156, %rs120;}

	// end inline asm
	fma.rn.f32 	%f196, %f155, %f156, %f194;
	ld.shared.u16 	%rs121, [%r66+48];
	// begin inline asm
	{  cvt.f32.f16 %f157, %rs121;}

	// end inline asm
	ld.shared.u16 	%rs122, [%r70+1536];
	// begin inline asm
	{  cvt.f32.f16 %f158, %rs122;}

	// end inline asm
	fma.rn.f32 	%f197, %f157, %f158, %f195;
	ld.shared.u16 	%rs123, [%r66+50];
	// begin inline asm
	{  cvt.f32.f16 %f159, %rs123;}

	// end inline asm
	ld.shared.u16 	%rs124, [%r70+1600];
	// begin inline asm
	{  cvt.f32.f16 %f160, %rs124;}

	// end inline asm
	fma.rn.f32 	%f198, %f159, %f160, %f196;
	ld.shared.u16 	%rs125, [%r66+52];
	// begin inline asm
	{  cvt.f32.f16 %f161, %rs125;}

	// end inline asm
	ld.shared.u16 	%rs126, [%r70+1664];
	// begin inline asm
	{  cvt.f32.f16 %f162, %rs126;}

	// end inline asm
	fma.rn.f32 	%f199, %f161, %f162, %f197;
	ld.shared.u16 	%rs127, [%r66+54];
	// begin inline asm
	{  cvt.f32.f16 %f163, %rs127;}

	// end inline asm
	ld.shared.u16 	%rs128, [%r70+1728];
	// begin inline asm
	{  cvt.f32.f16 %f164, %rs128;}

	// end inline asm
	fma.rn.f32 	%f200, %f163, %f164, %f198;
	ld.shared.u16 	%rs129, [%r66+56];
	// begin inline asm
	{  cvt.f32.f16 %f165, %rs129;}

	// end inline asm
	ld.shared.u16 	%rs130, [%r70+1792];
	// begin inline asm
	{  cvt.f32.f16 %f166, %rs130;}

	// end inline asm
	fma.rn.f32 	%f201, %f165, %f166, %f199;
	ld.shared.u16 	%rs131, [%r66+58];
	// begin inline asm
	{  cvt.f32.f16 %f167, %rs131;}

	// end inline asm
	ld.shared.u16 	%rs132, [%r70+1856];
	// begin inline asm
	{  cvt.f32.f16 %f168, %rs132;}

	// end inline asm
	fma.rn.f32 	%f202, %f167, %f168, %f200;
	ld.shared.u16 	%rs133, [%r66+60];
	// begin inline asm
	{  cvt.f32.f16 %f169, %rs133;}

	// end inline asm
	ld.shared.u16 	%rs134, [%r70+1920];
	// begin inline asm
	{  cvt.f32.f16 %f170, %rs134;}

	// end inline asm
	fma.rn.f32 	%f3, %f169, %f170, %f201;
	ld.shared.u16 	%rs135, [%r66+62];
	// begin inline asm
	{  cvt.f32.f16 %f171, %rs135;}

	// end inline asm
	ld.shared.u16 	%rs136, [%r70+1984];
	// begin inline asm
	{  cvt.f32.f16 %f172, %rs136;}

	// end inline asm
	fma.rn.f32 	%f4, %f171, %f172, %f202;
	and.pred  	%p17, %p16, %p15;
	@%p17 bra 	$L__BB0_16;
	bra.uni 	$L__BB0_17;
$L__BB0_16:
	add.f32 	%f203, %f4, %f3;
	// begin inline asm
	{  cvt.rn.f16.f32 %rs137, %f203;}

	// end inline asm
	mad.lo.s32 	%r71, %r28, %r3, %r5;
	cvta.to.global.u64 	%rd12, %rd3;
	mul.wide.s32 	%rd13, %r71, 2;
	add.s64 	%rd14, %rd12, %rd13;
	st.global.u16 	[%rd14], %rs137;
$L__BB0_17:
	ret;

}
	// .globl	_Z34compute_fp16_relative_error_kernelPK6__halfS1_PfS2_i
.visible .entry _Z34compute_fp16_relative_error_kernelPK6__halfS1_PfS2_i(
	.param .u64 .ptr .align 1 _Z34compute_fp16_relative_error_kernelPK6__halfS1_PfS2_i_param_0,
	.param .u64 .ptr .align 1 _Z34compute_fp16_relative_error_kernelPK6__halfS1_PfS2_i_param_1,
	.param .u64 .ptr .align 1 _Z34compute_fp16_relative_error_kernelPK6__halfS1_PfS2_i_param_2,
	.param .u64 .ptr .align 1 _Z34compute_fp16_relative_error_kernelPK6__halfS1_PfS2_i_param_3,
	.param .u32 _Z34compute_fp16_relative_error_kernelPK6__halfS1_PfS2_i_param_4
)
{
	.reg .pred 	%p<2>;
	.reg .b16 	%rs<3>;
	.reg .b32 	%r<6>;
	.reg .b32 	%f<6>;
	.reg .b64 	%rd<15>;

	ld.param.u64 	%rd1, [_Z34compute_fp16_relative_error_kernelPK6__halfS1_PfS2_i_param_0];
	ld.param.u64 	%rd2, [_Z34compute_fp16_relative_error_kernelPK6__halfS1_PfS2_i_param_1];
	ld.param.u64 	%rd3, [_Z34compute_fp16_relative_error_kernelPK6__halfS1_PfS2_i_param_2];
	ld.param.u64 	%rd4, [_Z34compute_fp16_relative_error_kernelPK6__halfS1_PfS2_i_param_3];
	ld.param.u32 	%r2, [_Z34compute_fp16_relative_error_kernelPK6__halfS1_PfS2_i_param_4];
	mov.u32 	%r3, %ctaid.x;
	mov.u32 	%r4, %ntid.x;
	mov.u32 	%r5, %tid.x;
	mad.lo.s32 	%r1, %r3, %r4, %r5;
	setp.ge.s32 	%p1, %r1, %r2;
	@%p1 bra 	$L__BB1_2;
	cvta.to.global.u64 	%rd5, %rd1;
	cvta.to.global.u64 	%rd6, %rd2;
	cvta.to.global.u64 	%rd7, %rd3;
	cvta.to.global.u64 	%rd8, %rd4;
	mul.wide.s32 	%rd9, %r1, 2;
	add.s64 	%rd10, %rd5, %rd9;
	ld.global.u16 	%rs1, [%rd10];
	// begin inline asm
	{  cvt.f32.f16 %f1, %rs1;}

	// end inline asm
	add.s64 	%rd11, %rd6, %rd9;
	ld.global.u16 	%rs2, [%rd11];
	// begin inline asm
	{  cvt.f32.f16 %f2, %rs2;}

	// end inline asm
	sub.f32 	%f3, %f2, %f1;
	mul.f32 	%f4, %f3, %f3;
	mul.wide.s32 	%rd12, %r1, 4;
	add.s64 	%rd13, %rd7, %rd12;
	st.global.f32 	[%rd13], %f4;
	mul.f32 	%f5, %f1, %f1;
	add.s64 	%rd14, %rd8, %rd12;
	st.global.f32 	[%rd14], %f5;
$L__BB1_2:
	ret;

}


// ===== COMPILED SASS (sm_100) =====

	.target	sm_100

	.elftype	@"ET_EXEC"


//--------------------- .note.nv.tkinfo           --------------------------
	.section	.note.nv.tkinfo,"",@"SHT_NOTE"
	.sectionflags	@"SHF_NOTE_NV_TKINFO"
	.tkinfo
        /*0018*/ 	.word	0x00000002
        /*0030*/ 	.string	""
        /*0030*/ 	.string	"ptxas"
        /*0030*/ 	.string	"Cuda compilation tools, release 13.0, V13.0.88"
        /*0030*/ 	.string	"Build cuda_13.0.r13.0/compiler.36424714_0"
        /*0030*/ 	.string	"-arch sm_100 -m 64 "



//--------------------- .note.nv.cuinfo           --------------------------
	.section	.note.nv.cuinfo,"",@"SHT_NOTE"
	.sectionflags	@"SHF_NOTE_NV_CUINFO"
        /*0018*/ 	.short	0x0002
        /*001a*/ 	.short	0x0064
        /*001c*/ 	.short	0x0082
	.zero		2


//--------------------- .nv.info                  --------------------------
	.section	.nv.info,"",@"SHT_CUDA_INFO"
	.align	4


	//----- nvinfo : EIATTR_REGCOUNT
	.align		4
        /*0000*/ 	.byte	0x04, 0x2f
        /*0002*/ 	.short	(.L_1 - .L_0)
	.align		4
.L_0:
        /*0004*/ 	.word	index@(_Z12hgemm_kernelPK6__halfS1_PS_iii)
        /*0008*/ 	.word	0x00000020


	//----- nvinfo : EIATTR_FRAME_SIZE
	.align		4
.L_1:
        /*000c*/ 	.byte	0x04, 0x11
        /*000e*/ 	.short	(.L_3 - .L_2)
	.align		4
.L_2:
        /*0010*/ 	.word	index@(_Z12hgemm_kernelPK6__halfS1_PS_iii)
        /*0014*/ 	.word	0x00000000


	//----- nvinfo : EIATTR_REGCOUNT
	.align		4
.L_3:
        /*0018*/ 	.byte	0x04, 0x2f
        /*001a*/ 	.short	(.L_5 - .L_4)
	.align		4
.L_4:
        /*001c*/ 	.word	index@(_Z34compute_fp16_relative_error_kernelPK6__halfS1_PfS2_i)
        /*0020*/ 	.word	0x00000010


	//----- nvinfo : EIATTR_FRAME_SIZE
	.align		4
.L_5:
        /*0024*/ 	.byte	0x04, 0x11
        /*0026*/ 	.short	(.L_7 - .L_6)
	.align		4
.L_6:
        /*0028*/ 	.word	index@(_Z34compute_fp16_relative_error_kernelPK6__halfS1_PfS2_i)
        /*002c*/ 	.word	0x00000000


	//----- nvinfo : EIATTR_MIN_STACK_SIZE
	.align		4
.L_7:
        /*0030*/ 	.byte	0x04, 0x12
        /*0032*/ 	.short	(.L_9 - .L_8)
	.align		4
.L_8:
        /*0034*/ 	.word	index@(_Z34compute_fp16_relative_error_kernelPK6__halfS1_PfS2_i)
        /*0038*/ 	.word	0x00000000


	//----- nvinfo : EIATTR_MIN_STACK_SIZE
	.align		4
.L_9:
        /*003c*/ 	.byte	0x04, 0x12
        /*003e*/ 	.short	(.L_11 - .L_10)
	.align		4
.L_10:
        /*0040*/ 	.word	index@(_Z12hgemm_kernelPK6__halfS1_PS_iii)
        /*0044*/ 	.word	0x00000000
.L_11:


//--------------------- .nv.compat                --------------------------
	.section	.nv.compat,"",@"SHT_CUDA_COMPAT_INFO"
	.align	4
        /*0000*/ 	.byte	0x02, 0x09, 0x00, 0x00, 0x02, 0x02, 0x01, 0x00, 0x02, 0x05, 0x05, 0x00, 0x03, 0x07, 0x01, 0x01
        /*0010*/ 	.byte	0x02, 0x03, 0x00, 0x00, 0x02, 0x06, 0x01, 0x00, 0x04, 0x0b, 0x08, 0x00, 0x09, 0x00, 0x00, 0x00
        /*0020*/ 	.byte	0x00, 0x00, 0x00, 0x00


//--------------------- .nv.info._Z34compute_fp16_relative_error_kernelPK6__halfS1_PfS2_i --------------------------
	.section	.nv.info._Z34compute_fp16_relative_error_kernelPK6__halfS1_PfS2_i,"",@"SHT_CUDA_INFO"
	.sectionflags	@""
	.align	4


	//----- nvinfo : EIATTR_CUDA_API_VERSION
	.align		4
        /*0000*/ 	.byte	0x04, 0x37
        /*0002*/ 	.short	(.L_13 - .L_12)
.L_12:
        /*0004*/ 	.word	0x00000082


	//----- nvinfo : EIATTR_KPARAM_INFO
	.align		4
.L_13:
        /*0008*/ 	.byte	0x04, 0x17
        /*000a*/ 	.short	(.L_15 - .L_14)
.L_14:
        /*000c*/ 	.word	0x00000000
        /*0010*/ 	.short	0x0004
        /*0012*/ 	.short	0x0020
        /*0014*/ 	.byte	0x00, 0xf0, 0x11, 0x00


	//----- nvinfo : EIATTR_KPARAM_INFO
	.align		4
.L_15:
        /*0018*/ 	.byte	0x04, 0x17
        /*001a*/ 	.short	(.L_17 - .L_16)
.L_16:
        /*001c*/ 	.word	0x00000000
        /*0020*/ 	.short	0x0003
        /*0022*/ 	.short	0x0018
        /*0024*/ 	.byte	0x00, 0xf5, 0x21, 0x00


	//----- nvinfo : EIATTR_KPARAM_INFO
	.align		4
.L_17:
        /*0028*/ 	.byte	0x04, 0x17
        /*002a*/ 	.short	(.L_19 - .L_18)
.L_18:
        /*002c*/ 	.word	0x00000000
        /*0030*/ 	.short	0x0002
        /*0032*/ 	.short	0x0010
        /*0034*/ 	.byte	0x00, 0xf5, 0x21, 0x00


	//----- nvinfo : EIATTR_KPARAM_INFO
	.align		4
.L_19:
        /*0038*/ 	.byte	0x04, 0x17
        /*003a*/ 	.short	(.L_21 - .L_20)
.L_20:
        /*003c*/ 	.word	0x00000000
        /*0040*/ 	.short	0x0001
        /*0042*/ 	.short	0x0008
        /*0044*/ 	.byte	0x00, 0xf5, 0x21, 0x00


	//----- nvinfo : EIATTR_KPARAM_INFO
	.align		4
.L_21:
        /*0048*/ 	.byte	0x04, 0x17
        /*004a*/ 	.short	(.L_23 - .L_22)
.L_22:
        /*004c*/ 	.word	0x00000000
        /*0050*/ 	.short	0x0000
        /*0052*/ 	.short	0x0000
        /*0054*/ 	.byte	0x00, 0xf5, 0x21, 0x00


	//----- nvinfo : EIATTR_SPARSE_MMA_MASK
	.align		4
.L_23:
        /*0058*/ 	.byte	0x03, 0x50
        /*005a*/ 	.short	0x0000


	//----- nvinfo : EIATTR_MAXREG_COUNT
	.align		4
        /*005c*/ 	.byte	0x03, 0x1b
        /*005e*/ 	.short	0x00ff


	//----- nvinfo : EIATTR_MERCURY_ISA_VERSION
	.align		4
        /*0060*/ 	.byte	0x03, 0x5f
        /*0062*/ 	.short	0x0101


	//----- nvinfo : EIATTR_VRC_CTA_INIT_COUNT
	.align		4
        /*0064*/ 	.byte	0x02, 0x4a
	.zero		1
	.zero		1


	//----- nvinfo : EIATTR_EXIT_INSTR_OFFSETS
	.align		4
        /*0068*/ 	.byte	0x04, 0x1c
        /*006a*/ 	.short	(.L_25 - .L_24)


	//   ....[0]....
.L_24:
        /*006c*/ 	.word	0x00000070


	//   ....[1]....
        /*0070*/ 	.word	0x000001a0


	//----- nvinfo : EIATTR_CBANK_PARAM_SIZE
	.align		4
.L_25:
        /*0074*/ 	.byte	0x03, 0x19
        /*0076*/ 	.short	0x0024


	//----- nvinfo : EIATTR_PARAM_CBANK
	.align		4
        /*0078*/ 	.byte	0x04, 0x0a
        /*007a*/ 	.short	(.L_27 - .L_26)
	.align		4
.L_26:
        /*007c*/ 	.word	index@(.nv.constant0._Z34compute_fp16_relative_error_kernelPK6__halfS1_PfS2_i)
        /*0080*/ 	.short	0x0380
        /*0082*/ 	.short	0x0024


	//----- nvinfo : EIATTR_SW_WAR
	.align		4
.L_27:
        /*0084*/ 	.byte	0x04, 0x36
        /*0086*/ 	.short	(.L_29 - .L_28)
.L_28:
        /*0088*/ 	.word	0x00000008
.L_29:


//--------------------- .nv.info._Z12hgemm_kernelPK6__halfS1_PS_iii --------------------------
	.section	.nv.info._Z12hgemm_kernelPK6__halfS1_PS_iii,"",@"SHT_CUDA_INFO"
	.sectionflags	@""
	.align	4


	//----- nvinfo : EIATTR_CUDA_API_VERSION
	.align		4
        /*0000*/ 	.byte	0x04, 0x37
        /*0002*/ 	.short	(.L_31 - .L_30)
.L_30:
        /*0004*/ 	.word	0x00000082


	//----- nvinfo : EIATTR_KPARAM_INFO
	.align		4
.L_31:
        /*0008*/ 	.byte	0x04, 0x17
        /*000a*/ 	.short	(.L_33 - .L_32)
.L_32:
        /*000c*/ 	.word	0x00000000
        /*0010*/ 	.short	0x0005
        /*0012*/ 	.short	0x0020
        /*0014*/ 	.byte	0x00, 0xf0, 0x11, 0x00


	//----- nvinfo : EIATTR_KPARAM_INFO
	.align		4
.L_33:
        /*0018*/ 	.byte	0x04, 0x17
        /*001a*/ 	.short	(.L_35 - .L_34)
.L_34:
        /*001c*/ 	.word	0x00000000
        /*0020*/ 	.short	0x0004
        /*0022*/ 	.short	0x001c
        /*0024*/ 	.byte	0x00, 0xf0, 0x11, 0x00


	//----- nvinfo : EIATTR_KPARAM_INFO
	.align		4
.L_35:
        /*0028*/ 	.byte	0x04, 0x17
        /*002a*/ 	.short	(.L_37 - .L_36)
.L_36:
        /*002c*/ 	.word	0x00000000
        /*0030*/ 	.short	0x0003
        /*0032*/ 	.short	0x0018
        /*0034*/ 	.byte	0x00, 0xf0, 0x11, 0x00


	//----- nvinfo : EIATTR_KPARAM_INFO
	.align		4
.L_37:
        /*0038*/ 	.byte	0x04, 0x17
        /*003a*/ 	.short	(.L_39 - .L_38)
.L_38:
        /*003c*/ 	.word	0x00000000
        /*0040*/ 	.short	0x0002
        /*0042*/ 	.short	0x0010
        /*0044*/ 	.byte	0x00, 0xf5, 0x21, 0x00


	//----- nvinfo : EIATTR_KPARAM_INFO
	.align		4
.L_39:
        /*0048*/ 	.byte	0x04, 0x17
        /*004a*/ 	.short	(.L_41 - .L_40)
.L_40:
        /*004c*/ 	.word	0x00000000
        /*0050*/ 	.short	0x0001
        /*0052*/ 	.short	0x0008
        /*0054*/ 	.byte	0x00, 0xf5, 0x21, 0x00


	//----- nvinfo : EIATTR_KPARAM_INFO
	.align		4
.L_41:
        /*0058*/ 	.byte	0x04, 0x17
        /*005a*/ 	.short	(.L_43 - .L_42)
.L_42:
        /*005c*/ 	.word	0x00000000
        /*0060*/ 	.short	0x0000
        /*0062*/ 	.short	0x0000
        /*0064*/ 	.byte	0x00, 0xf5, 0x21, 0x00


	//----- nvinfo : EIATTR_SPARSE_MMA_MASK
	.align		4
.L_43:
        /*0068*/ 	.byte	0x03, 0x50
        /*006a*/ 	.short	0x0000


	//----- nvinfo : EIATTR_MAXREG_COUNT
	.align		4
        /*006c*/ 	.byte	0x03, 0x1b
        /*006e*/ 	.short	0x00ff


	//----- nvinfo : EIATTR_NUM_BARRIERS
	.align		4
        /*0070*/ 	.byte	0x02, 0x4c
        /*0072*/ 	.byte	0x01
	.zero		1


	//----- nvinfo : EIATTR_MERCURY_ISA_VERSION
	.align		4
        /*0074*/ 	.byte	0x03, 0x5f
        /*0076*/ 	.short	0x0101


	//----- nvinfo : EIATTR_VRC_CTA_INIT_COUNT
	.align		4
        /*0078*/ 	.byte	0x02, 0x4a
	.zero		1
	.zero		1


	//----- nvinfo : EIATTR_EXIT_INSTR_OFFSETS
	.align		4
        /*007c*/ 	.byte	0x04, 0x1c
        /*007e*/ 	.short	(.L_45 - .L_44)


	//   ....[0]....
.L_44:
        /*0080*/ 	.word	0x00002030


	//   ....[1]....
        /*0084*/ 	.word	0x00002150


	//----- nvinfo : EIATTR_CBANK_PARAM_SIZE
	.align		4
.L_45:
        /*0088*/ 	.byte	0x03, 0x19
        /*008a*/ 	.short	0x0024


	//----- nvinfo : EIATTR_PARAM_CBANK
	.align		4
        /*008c*/ 	.byte	0x04, 0x0a
        /*008e*/ 	.short	(.L_47 - .L_46)
	.align		4
.L_46:
        /*0090*/ 	.word	index@(.nv.constant0._Z12hgemm_kernelPK6__halfS1_PS_iii)
        /*0094*/ 	.short	0x0380
        /*0096*/ 	.short	0x0024


	//----- nvinfo : EIATTR_SW_WAR
	.align		4
.L_47:
        /*0098*/ 	.byte	0x04, 0x36
        /*009a*/ 	.short	(.L_49 - .L_48)
.L_48:
        /*009c*/ 	.word	0x00000008
.L_49:


//--------------------- .nv.callgraph             --------------------------
	.section	.nv.callgraph,"",@"SHT_CUDA_CALLGRAPH"
	.align	4
	.sectionentsize	8
	.align		4
        /*0000*/ 	.word	0x00000000
	.align		4
        /*0004*/ 	.word	0xffffffff
	.align		4
        /*0008*/ 	.word	0x00000000
	.align		4
        /*000c*/ 	.word	0xfffffffe
	.align		4
        /*0010*/ 	.word	0x00000000
	.align		4
        /*0014*/ 	.word	0xfffffffd
	.align		4
        /*0018*/ 	.word	0x00000000
	.align		4
        /*001c*/ 	.word	0xfffffffc


//--------------------- .text._Z34compute_fp16_relative_error_kernelPK6__halfS1_PfS2_i --------------------------
	.section	.text._Z34compute_fp16_relative_error_kernelPK6__halfS1_PfS2_i,"ax",@progbits
	.align	128
        .global         _Z34compute_fp16_relative_error_kernelPK6__halfS1_PfS2_i
        .type           _Z34compute_fp16_relative_error_kernelPK6__halfS1_PfS2_i,@function
        .size           _Z34compute_fp16_relative_error_kernelPK6__halfS1_PfS2_i,(.L_x_4 - _Z34compute_fp16_relative_error_kernelPK6__halfS1_PfS2_i)
        .other          _Z34compute_fp16_relative_error_kernelPK6__halfS1_PfS2_i,@"STO_CUDA_ENTRY STV_DEFAULT"
_Z34compute_fp16_relative_error_kernelPK6__halfS1_PfS2_i:
.text._Z34compute_fp16_relative_error_kernelPK6__halfS1_PfS2_i:
[----:B------:R-:W-:Y:S01]  /*0000*/  LDC R1, c[0x0][0x37c] ;  /* 0x0000df00ff017b82 */ /* 0x000fe20000000800 */
[----:B------:R-:W0:Y:S07]  /*0010*/  S2R R0, SR_TID.X ;  /* 0x0000000000007919 */ /* 0x000e2e0000002100 */
[----:B------:R-:W0:Y:S01]  /*0020*/  S2UR UR4, SR_CTAID.X ;  /* 0x00000000000479c3 */ /* 0x000e220000002500 */
[----:B------:R-:W1:Y:S07]  /*0030*/  LDCU UR5, c[0x0][0x3a0] ;  /* 0x00007400ff0577ac */ /* 0x000e6e0008000800 */
[----:B------:R-:W0:Y:S02]  /*0040*/  LDC R11, c[0x0][0x360] ;  /* 0x0000d800ff0b7b82 */ /* 0x000e240000000800 */
[----:B0-----:R-:W-:-:S05]  /*0050*/  IMAD R11, R11, UR4, R0 ;  /* 0x000000040b0b7c24 */ /* 0x001fca000f8e0200 */
[----:B-1----:R-:W-:-:S13]  /*0060*/  ISETP.GE.AND P0, PT, R11, UR5, PT ;  /* 0x000000050b007c0c */ /* 0x002fda000bf06270 */
[----:B------:R-:W-:Y:S05]  /*0070*/  @P0 EXIT ;  /* 0x000000000000094d */ /* 0x000fea0003800000 */
[----:B------:R-:W0:Y:S01]  /*0080*/  LDC.64 R2, c[0x0][0x380] ;  /* 0x0000e000ff027b82 */ /* 0x000e220000000a00 */
[----:B------:R-:W1:Y:S07]  /*0090*/  LDCU.64 UR4, c[0x0][0x358] ;  /* 0x00006b00ff0477ac */ /* 0x000e6e0008000a00 */
[----:B------:R-:W2:Y:S08]  /*00a0*/  LDC.64 R4, c[0x0][0x388] ;  /* 0x0000e200ff047b82 */ /* 0x000eb00000000a00 */
[----:B------:R-:W3:Y:S01]  /*00b0*/  LDC.64 R6, c[0x0][0x390] ;  /* 0x0000e400ff067b82 */ /* 0x000ee20000000a00 */
[----:B0-----:R-:W-:-:S07]  /*00c0*/  IMAD.WIDE R2, R11, 0x2, R2 ;  /* 0x000000020b027825 */ /* 0x001fce00078e0202 */
[----:B------:R-:W0:Y:S01]  /*00d0*/  LDC.64 R8, c[0x0][0x398] ;  /* 0x0000e600ff087b82 */ /* 0x000e220000000a00 */
[----:B-1----:R-:W4:Y:S01]  /*00e0*/  LDG.E.U16 R2, desc[UR4][R2.64] ;  /* 0x0000000402027981 */ /* 0x002f22000c1e1500 */
[----:B--2---:R-:W-:-:S06]  /*00f0*/  IMAD.WIDE R4, R11, 0x2, R4 ;  /* 0x000000020b047825 */ /* 0x004fcc00078e0204 */
[----:B------:R-:W2:Y:S01]  /*0100*/  LDG.E.U16 R4, desc[UR4][R4.64] ;  /* 0x0000000404047981 */ /* 0x000ea2000c1e1500 */
[----:B---3--:R-:W-:-:S04]  /*0110*/  IMAD.WIDE R6, R11, 0x4, R6 ;  /* 0x000000040b067825 */ /* 0x008fc800078e0206 */
[----:B0-----:R-:W-:-:S04]  /*0120*/  IMAD.WIDE R8, R11, 0x4, R8 ;  /* 0x000000040b087825 */ /* 0x001fc800078e0208 */
[----:B----4-:R-:W-:Y:S02]  /*0130*/  HADD2.F32 R0, -RZ, R2.H0_H0 ;  /* 0x20000002ff007230 */ /* 0x010fe40000004100 */
[----:B--2---:R-:W-:-:S05]  /*0140*/  HADD2.F32 R13, -RZ, R4.H0_H0 ;  /* 0x20000004ff0d7230 */ /* 0x004fca0000004100 */
[C---:B------:R-:W-:Y:S01]  /*0150*/  FADD R13, -R0.reuse, R13 ;  /* 0x0000000d000d7221 */ /* 0x040fe20000000100 */
[----:B------:R-:W-:-:S03]  /*0160*/  FMUL R11, R0, R0 ;  /* 0x00000000000b7220 */ /* 0x000fc60000400000 */
[----:B------:R-:W-:-:S05]  /*0170*/  FMUL R13, R13, R13 ;  /* 0x0000000d0d0d7220 */ /* 0x000fca0000400000 */
[----:B------:R-:W-:Y:S04]  /*0180*/  STG.E desc[UR4][R6.64], R13 ;  /* 0x0000000d06007986 */ /* 0x000fe8000c101904 */
[----:B------:R-:W-:Y:S01]  /*0190*/  STG.E desc[UR4][R8.64], R11 ;  /* 0x0000000b08007986 */ /* 0x000fe2000c101904 */
[----:B------:R-:W-:Y:S05]  /*01a0*/  EXIT ;  /* 0x000000000000794d */ /* 0x000fea0003800000 */
.L_x_0:
[----:B------:R-:W-:-:S00]  /*01b0*/  BRA `(.L_x_0) ;  /* 0xfffffffc00fc7947 */ /* 0x000fc0000383ffff */
[----:B------:R-:W-:-:S00]  /*01c0*/  NOP ;  /* 0x0000000000007918 */ /* 0x000fc00000000000 */
        /* <DEDUP_REMOVED lines=11> */
.L_x_4:


//--------------------- .text._Z12hgemm_kernelPK6__halfS1_PS_iii --------------------------
	.section	.text._Z12hgemm_kernelPK6__halfS1_PS_iii,"ax",@progbits
	.align	128
        .global         _Z12hgemm_kernelPK6__halfS1_PS_iii
        .type           _Z12hgemm_kernelPK6__halfS1_PS_iii,@function
        .size           _Z12hgemm_kernelPK6__halfS1_PS_iii,(.L_x_5 - _Z12hgemm_kernelPK6__halfS1_PS_iii)
        .other          _Z12hgemm_kernelPK6__halfS1_PS_iii,@"STO_CUDA_ENTRY STV_DEFAULT"
_Z12hgemm_kernelPK6__halfS1_PS_iii:
.text._Z12hgemm_kernelPK6__halfS1_PS_iii:
[----:B------:R-:W-:Y:S01]  /*0000*/  LDC R1, c[0x0][0x37c] ;  /* 0x0000df00ff017b82 */ /* 0x000fe20000000800 */
[----:B------:R-:W0:Y:S01]  /*0010*/  S2R R2, SR_TID.X ;  /* 0x0000000000027919 */ /* 0x000e220000002100 */
[----:B------:R-:W0:Y:S01]  /*0020*/  LDCU UR7, c[0x0][0x3a0] ;  /* 0x00007400ff0777ac */ /* 0x000e220008000800 */
[----:B------:R-:W1:Y:S01]  /*0030*/  S2R R0, SR_TID.Y ;  /* 0x0000000000007919 */ /* 0x000e620000002200 */
[----:B------:R-:W2:Y:S01]  /*0040*/  LDCU UR4, c[0x0][0x39c] ;  /* 0x00007380ff0477ac */ /* 0x000ea20008000800 */
[----:B------:R-:W3:Y:S01]  /*0050*/  S2R R19, SR_CTAID.Y ;  /* 0x0000000000137919 */ /* 0x000ee20000002600 */
[----:B------:R-:W4:Y:S01]  /*0060*/  LDCU UR8, c[0x0][0x398] ;  /* 0x00007300ff0877ac */ /* 0x000f220008000800 */
[----:B------:R-:W5:Y:S01]  /*0070*/  S2R R9, SR_CTAID.X ;  /* 0x0000000000097919 */ /* 0x000f620000002500 */
[----:B------:R-:W4:Y:S01]  /*0080*/  LDCU.64 UR10, c[0x0][0x358] ;  /* 0x00006b00ff0a77ac */ /* 0x000f220008000a00 */
[----:B--2---:R-:W-:Y:S02]  /*0090*/  MOV R3, UR4 ;  /* 0x0000000400037c02 */ /* 0x004fe40008000f00 */
[----:B0-----:R-:W-:-:S02]  /*00a0*/  ISETP.GE.AND P1, PT, R2, UR7, PT ;  /* 0x0000000702007c0c */ /* 0x001fc4000bf26270 */
[----:B-1----:R-:W-:Y:S02]  /*00b0*/  ISETP.GE.AND P0, PT, R0, UR7, PT ;  /* 0x0000000700007c0c */ /* 0x002fe4000bf06270 */
[----:B---3--:R-:W-:Y:S02]  /*00c0*/  LEA R19, R19, R0, 0x5 ;  /* 0x0000000013137211 */ /* 0x008fe400078e28ff */
[----:B-----5:R-:W-:Y:S02]  /*00d0*/  LEA R18, R9, R2, 0x5 ;  /* 0x0000000209127211 */ /* 0x020fe400078e28ff */
[----:B----4-:R-:W-:Y:S02]  /*00e0*/  ISETP.GE.OR P1, PT, R19, UR8, P1 ;  /* 0x0000000813007c0c */ /* 0x010fe40008f26670 */
[----:B------:R-:W-:-:S11]  /*00f0*/  ISETP.GE.OR P0, PT, R18, R3, P0 ;  /* 0x000000031200720c */ /* 0x000fd60000706670 */
[----:B------:R-:W0:Y:S01]  /*0100*/  @!P1 LDC.64 R10, c[0x0][0x380] ;  /* 0x0000e000ff0a9b82 */ /* 0x000e220000000a00 */
[----:B------:R-:W-:Y:S02]  /*0110*/  @!P1 IMAD R5, R19, UR7, R2 ;  /* 0x0000000713059c24 */ /* 0x000fe4000f8e0202 */
[----:B------:R-:W-:-:S05]  /*0120*/  @!P0 IMAD R7, R0, R3, R18 ;  /* 0x0000000300078224 */ /* 0x000fca00078e0212 */
[----:B------:R-:W1:Y:S01]  /*0130*/  @!P0 LDC.64 R12, c[0x0][0x388] ;  /* 0x0000e200ff0c8b82 */ /* 0x000e620000000a00 */
[----:B0-----:R-:W-:-:S06]  /*0140*/  @!P1 IMAD.WIDE.U32 R10, R5, 0x2, R10 ;  /* 0x00000002050a9825 */ /* 0x001fcc00078e000a */
[----:B------:R-:W2:Y:S01]  /*0150*/  @!P1 LDG.E.U16.CONSTANT R11, desc[UR10][R10.64] ;  /* 0x0000000a0a0b9981 */ /* 0x000ea2000c1e9500 */
[----:B-1----:R-:W-:-:S06]  /*0160*/  @!P0 IMAD.WIDE R12, R7, 0x2, R12 ;  /* 0x00000002070c8825 */ /* 0x002fcc00078e020c */
[----:B------:R-:W3:Y:S01]  /*0170*/  @!P0 LDG.E.U16.CONSTANT R13, desc[UR10][R12.64] ;  /* 0x0000000a0c0d8981 */ /* 0x000ee2000c1e9500 */
[----:B------:R-:W0:Y:S01]  /*0180*/  S2UR UR6, SR_CgaCtaId ;  /* 0x00000000000679c3 */ /* 0x000e220000008800 */
[----:B------:R-:W-:Y:S02]  /*0190*/  UMOV UR4, 0x400 ;  /* 0x0000040000047882 */ /* 0x000fe40000000000 */
[----:B------:R-:W-:Y:S02]  /*01a0*/  UIADD3 UR5, UPT, UPT, UR4, 0x1000, URZ ;  /* 0x0000100004057890 */ /* 0x000fe4000fffe0ff */
[----:B0-----:R-:W-:Y:S02]  /*01b0*/  ULEA UR4, UR6, UR4, 0x18 ;  /* 0x0000000406047291 */ /* 0x001fe4000f8ec0ff */
[----:B------:R-:W-:-:S04]  /*01c0*/  ULEA UR5, UR6, UR5, 0x18 ;  /* 0x0000000506057291 */ /* 0x000fc8000f8ec0ff */
[C---:B------:R-:W-:Y:S02]  /*01d0*/  LEA R5, R0.reuse, UR4, 0x6 ;  /* 0x0000000400057c11 */ /* 0x040fe4000f8e30ff */
[----:B------:R-:W-:Y:S02]  /*01e0*/  LEA R7, R0, UR5, 0x6 ;  /* 0x0000000500077c11 */ /* 0x000fe4000f8e30ff */
[C---:B------:R-:W-:Y:S02]  /*01f0*/  LEA R4, R2.reuse, R5, 0x1 ;  /* 0x0000000502047211 */ /* 0x040fe400078e08ff */
[----:B------:R-:W-:Y:S01]  /*0200*/  LEA R6, R2, R7, 0x1 ;  /* 0x0000000702067211 */ /* 0x000fe200078e08ff */
[----:B------:R-:W-:Y:S01]  /*0210*/  UISETP.GE.AND UP0, UPT, UR7, 0x21, UPT ;  /* 0x000000210700788c */ /* 0x000fe2000bf06270 */
[----:B------:R-:W-:Y:S02]  /*0220*/  HFMA2 R7, -RZ, RZ, 0, 0 ;  /* 0x00000000ff077431 */ /* 0x000fe400000001ff */
[----:B------:R-:W-:Y:S01]  /*0230*/  HFMA2 R21, -RZ, RZ, 0, 0 ;  /* 0x00000000ff157431 */ /* 0x000fe200000001ff */
[----:B------:R-:W-:Y:S01]  /*0240*/  MOV R22, RZ ;  /* 0x000000ff00167202 */ /* 0x000fe20000000f00 */
[----:B--2---:R0:W-:Y:S04]  /*0250*/  @!P1 STS.U16 [R4], R11 ;  /* 0x0000000b04009388 */ /* 0x0041e80000000400 */
[----:B------:R0:W-:Y:S04]  /*0260*/  @P1 STS.U16 [R4], RZ ;  /* 0x000000ff04001388 */ /* 0x0001e80000000400 */
[----:B---3--:R0:W-:Y:S04]  /*0270*/  @!P0 STS.U16 [R6], R13 ;  /* 0x0000000d06008388 */ /* 0x0081e80000000400 */
[----:B------:R0:W-:Y:S01]  /*0280*/  @P0 STS.U16 [R6], RZ ;  /* 0x000000ff06000388 */ /* 0x0001e20000000400 */
[----:B------:R-:W-:Y:S06]  /*0290*/  BAR.SYNC.DEFER_BLOCKING 0x0 ;  /* 0x0000000000007b1d */ /* 0x000fec0000010000 */
[----:B------:R-:W-:Y:S05]  /*02a0*/  BRA.U !UP0, `(.L_x_1) ;  /* 0x0000001508447547 */ /* 0x000fea000b800000 */
[----:B------:R-:W-:Y:S01]  /*02b0*/  IADD3 R17, PT, PT, R2, 0x20, RZ ;  /* 0x0000002002117810 */ /* 0x000fe20007ffe0ff */
[--C-:B------:R-:W-:Y:S01]  /*02c0*/  IMAD R16, R19, UR7, R2.reuse ;  /* 0x0000000713107c24 */ /* 0x100fe2000f8e0202 */
[----:B------:R-:W-:Y:S02]  /*02d0*/  IADD3 R8, PT, PT, R0, 0x20, RZ ;  /* 0x0000002000087810 */ /* 0x000fe40007ffe0ff */
[----:B------:R-:W-:Y:S02]  /*02e0*/  ISETP.GE.AND P1, PT, R17, UR7, PT ;  /* 0x0000000711007c0c */ /* 0x000fe4000bf26270 */
[C---:B------:R-:W-:Y:S01]  /*02f0*/  ISETP.GE.AND P0, PT, R8.reuse, UR7, PT ;  /* 0x0000000708007c0c */ /* 0x040fe2000bf06270 */
[-C--:B------:R-:W-:Y:S01]  /*0300*/  IMAD R20, R8, R3.reuse, R2 ;  /* 0x0000000308147224 */ /* 0x080fe200078e0202 */
[----:B------:R-:W-:Y:S02]  /*0310*/  ISETP.GE.OR P1, PT, R19, UR8, P1 ;  /* 0x0000000813007c0c */ /* 0x000fe40008f26670 */
[----:B------:R-:W-:-:S02]  /*0320*/  ISETP.GE.OR P0, PT, R18, R3, P0 ;  /* 0x000000031200720c */ /* 0x000fc40000706670 */
[----:B------:R-:W-:Y:S02]  /*0330*/  IADD3 R16, PT, PT, R16, 0x20, RZ ;  /* 0x0000002010107810 */ /* 0x000fe40007ffe0ff */
[----:B------:R-:W-:-:S07]  /*0340*/  LEA R20, R9, R20, 0x5 ;  /* 0x0000001409147211 */ /* 0x000fce00078e28ff */
[----:B0-----:R-:W0:Y:S08]  /*0350*/  @!P1 LDC.64 R12, c[0x0][0x380] ;  /* 0x0000e000ff0c9b82 */ /* 0x001e300000000a00 */
[----:B------:R-:W1:Y:S01]  /*0360*/  @!P0 LDC.64 R10, c[0x0][0x388] ;  /* 0x0000e200ff0a8b82 */ /* 0x000e620000000a00 */
[----:B0-----:R-:W-:-:S05]  /*0370*/  @!P1 IMAD.WIDE.U32 R12, R16, 0x2, R12 ;  /* 0x00000002100c9825 */ /* 0x001fca00078e000c */
[----:B------:R-:W2:Y:S01]  /*0380*/  @!P1 LDG.E.U16.CONSTANT R7, desc[UR10][R12.64] ;  /* 0x0000000a0c079981 */ /* 0x000ea2000c1e9500 */
[----:B-1----:R-:W-:-:S05]  /*0390*/  @!P0 IMAD.WIDE R14, R20, 0x2, R10 ;  /* 0x00000002140e8825 */ /* 0x002fca00078e020a */
[----:B------:R-:W3:Y:S01]  /*03a0*/  @!P0 LDG.E.U16.CONSTANT R25, desc[UR10][R14.64] ;  /* 0x0000000a0e198981 */ /* 0x000ee2000c1e9500 */
[----:B------:R-:W-:Y:S01]  /*03b0*/  LEA R9, R2, UR5, 0x1 ;  /* 0x0000000502097c11 */ /* 0x000fe2000f8e08ff */
[----:B------:R-:W-:-:S04]  /*03c0*/  UIADD3 UR5, UPT, UPT, UR7, 0x1f, URZ ;  /* 0x0000001f07057890 */ /* 0x000fc8000fffe0ff */
[----:B------:R-:W-:-:S04]  /*03d0*/  USHF.R.U32.HI UR5, URZ, 0x5, UR5 ;  /* 0x00000005ff057899 */ /* 0x000fc80008011605 */
[----:B------:R-:W-:-:S04]  /*03e0*/  UIADD3 UR5, UPT, UPT, -UR5, 0x1, URZ ;  /* 0x0000000105057890 */ /* 0x000fc8000fffe1ff */
[----:B------:R-:W-:Y:S01]  /*03f0*/  UISETP.NE.AND UP0, UPT, UR5, -0x1, UPT ;  /* 0xffffffff0500788c */ /* 0x000fe2000bf05270 */
[----:B--2---:R-:W-:Y:S04]  /*0400*/  @!P1 STS.U16 [R4+0x800], R7 ;  /* 0x0008000704009388 */ /* 0x004fe80000000400 */
[----:B------:R-:W-:Y:S04]  /*0410*/  @P1 STS.U16 [R4+0x800], RZ ;  /* 0x000800ff04001388 */ /* 0x000fe80000000400 */
[----:B---3--:R-:W-:Y:S04]  /*0420*/  @!P0 STS.U16 [R6+0x800], R25 ;  /* 0x0008001906008388 */ /* 0x008fe80000000400 */
[----:B------:R-:W-:Y:S04]  /*0430*/  @P0 STS.U16 [R6+0x800], RZ ;  /* 0x000800ff06000388 */ /* 0x000fe80000000400 */
[----:B------:R-:W0:Y:S04]  /*0440*/  LDS.64 R10, [R5] ;  /* 0x00000000050a7984 */ /* 0x000e280000000a00 */
[----:B------:R-:W1:Y:S04]  /*0450*/  LDS.U16 R24, [R9] ;  /* 0x0000000009187984 */ /* 0x000e680000000400 */
[----:B------:R-:W2:Y:S04]  /*0460*/  LDS.U16 R26, [R9+0x40] ;  /* 0x00004000091a7984 */ /* 0x000ea80000000400 */
[----:B------:R-:W3:Y:S04]  /*0470*/  LDS.U16 R22, [R9+0x80] ;  /* 0x0000800009167984 */ /* 0x000ee80000000400 */
[----:B------:R-:W4:Y:S04]  /*0480*/  LDS.U16 R23, [R9+0xc0] ;  /* 0x0000c00009177984 */ /* 0x000f280000000400 */
[----:B------:R-:W5:Y:S04]  /*0490*/  LDS.64 R12, [R5+0x8] ;  /* 0x00000800050c7984 */ /* 0x000f680000000a00 */
[----:B------:R-:W5:Y:S04]  /*04a0*/  LDS.U16 R21, [R9+0x100] ;  /* 0x0001000009157984 */ /* 0x000f680000000400 */
[----:B------:R-:W5:Y:S04]  /*04b0*/  LDS.U16 R15, [R9+0x140] ;  /* 0x00014000090f7984 */ /* 0x000f680000000400 */
[----:B------:R-:W5:Y:S01]  /*04c0*/  LDS.U16 R14, [R9+0x180] ;  /* 0x00018000090e7984 */ /* 0x000f620000000400 */
[----:B0-----:R-:W-:-:S02]  /*04d0*/  HADD2.F32 R7, -RZ, R10.H0_H0 ;  /* 0x2000000aff077230 */ /* 0x001fc40000004100 */
[----:B------:R-:W-:Y:S02]  /*04e0*/  HADD2.F32 R10, -RZ, R10.H1_H1 ;  /* 0x3000000aff0a7230 */ /* 0x000fe40000004100 */
[----:B-1----:R-:W-:Y:S02]  /*04f0*/  HADD2.F32 R24, -RZ, R24.H0_H0 ;  /* 0x20000018ff187230 */ /* 0x002fe40000004100 */
[----:B--2---:R-:W-:-:S03]  /*0500*/  HADD2.F32 R25, -RZ, R26.H0_H0 ;  /* 0x2000001aff197230 */ /* 0x004fc60000004100 */
[----:B------:R-:W-:Y:S01]  /*0510*/  FFMA R7, R7, R24, RZ ;  /* 0x0000001807077223 */ /* 0x000fe200000000ff */
[--C-:B------:R-:W-:Y:S02]  /*0520*/  HADD2.F32 R24, -RZ, R11.reuse.H1_H1 ;  /* 0x3000000bff187230 */ /* 0x100fe40000004100 */
[----:B------:R-:W-:Y:S01]  /*0530*/  FFMA R25, R10, R25, RZ ;  /* 0x000000190a197223 */ /* 0x000fe200000000ff */
[----:B------:R-:W-:Y:S02]  /*0540*/  HADD2.F32 R10, -RZ, R11.H0_H0 ;  /* 0x2000000bff0a7230 */ /* 0x000fe40000004100 */
[----:B---3--:R-:W-:Y:S02]  /*0550*/  HADD2.F32 R11, -RZ, R22.H0_H0 ;  /* 0x20000016ff0b7230 */ /* 0x008fe40000004100 */
[----:B----4-:R-:W-:Y:S01]  /*0560*/  HADD2.F32 R23, -RZ, R23.H0_H0 ;  /* 0x20000017ff177230 */ /* 0x010fe20000004100 */
[----:B------:R-:W0:Y:S02]  /*0570*/  LDS.U16 R22, [R9+0x1c0] ;  /* 0x0001c00009167984 */ /* 0x000e240000000400 */
[----:B------:R-:W-:Y:S01]  /*0580*/  FFMA R7, R10, R11, R7 ;  /* 0x0000000b0a077223 */ /* 0x000fe20000000007 */
[----:B-----5:R-:W-:-:S02]  /*0590*/  HADD2.F32 R26, -RZ, R12.H0_H0 ;  /* 0x2000000cff1a7230 */ /* 0x020fc40000004100 */
[----:B------:R-:W-:Y:S01]  /*05a0*/  FFMA R25, R24, R23, R25 ;  /* 0x0000001718197223 */ /* 0x000fe20000000019 */
[----:B------:R-:W1:Y:S01]  /*05b0*/  LDS.64 R10, [R5+0x10] ;  /* 0x00001000050a7984 */ /* 0x000e620000000a00 */
[----:B------:R-:W-:Y:S02]  /*05c0*/  HADD2.F32 R12, -RZ, R12.H1_H1 ;  /* 0x3000000cff0c7230 */ /* 0x000fe40000004100 */
[----:B------:R-:W-:Y:S01]  /*05d0*/  HADD2.F32 R21, -RZ, R21.H0_H0 ;  /* 0x20000015ff157230 */ /* 0x000fe20000004100 */
[----:B------:R-:W2:Y:S01]  /*05e0*/  LDS.U16 R23, [R9+0x240] ;  /* 0x0002400009177984 */ /* 0x000ea20000000400 */
[----:B------:R-:W-:-:S03]  /*05f0*/  HADD2.F32 R15, -RZ, R15.H0_H0 ;  /* 0x2000000fff0f7230 */ /* 0x000fc60000004100 */
[----:B------:R-:W3:Y:S01]  /*0600*/  LDS.U16 R24, [R9+0x200] ;  /* 0x0002000009187984 */ /* 0x000ee20000000400 */
[----:B------:R-:W-:Y:S01]  /*0610*/  FFMA R26, R26, R21, R7 ;  /* 0x000000151a1a7223 */ /* 0x000fe20000000007 */
[----:B------:R-:W-:Y:S01]  /*0620*/  FFMA R25, R12, R15, R25 ;  /* 0x0000000f0c197223 */ /* 0x000fe20000000019 */
[----:B------:R-:W-:Y:S01]  /*0630*/  HADD2.F32 R14, -RZ, R14.H0_H0 ;  /* 0x2000000eff0e7230 */ /* 0x000fe20000004100 */
[----:B------:R-:W4:Y:S01]  /*0640*/  LDS.U16 R21, [R9+0x280] ;  /* 0x0002800009157984 */ /* 0x000f220000000400 */
[----:B------:R-:W-:-:S03]  /*0650*/  HADD2.F32 R7, -RZ, R13.H0_H0 ;  /* 0x2000000dff077230 */ /* 0x000fc60000004100 */
[----:B------:R-:W5:Y:S02]  /*0660*/  LDS.U16 R15, [R9+0x2c0] ;  /* 0x0002c000090f7984 */ /* 0x000f640000000400 */
[----:B------:R-:W-:Y:S01]  /*0670*/  FFMA R26, R7, R14, R26 ;  /* 0x0000000e071a7223 */ /* 0x000fe2000000001a */
[----:B------:R-:W-:Y:S01]  /*0680*/  HADD2.F32 R14, -RZ, R13.H1_H1 ;  /* 0x3000000dff0e7230 */ /* 0x000fe20000004100 */
[----:B------:R-:W5:Y:S04]  /*0690*/  LDS.U16 R7, [R9+0x300] ;  /* 0x0003000009077984 */ /* 0x000f680000000400 */
[----:B------:R-:W5:Y:S01]  /*06a0*/  LDS.64 R12, [R5+0x18] ;  /* 0x00001800050c7984 */ /* 0x000f620000000a00 */
[----:B0-----:R-:W-:Y:S02]  /*06b0*/  HADD2.F32 R22, -RZ, R22.H0_H0 ;  /* 0x20000016ff167230 */ /* 0x001fe40000004100 */
[----:B-1----:R-:W-:-:S03]  /*06c0*/  HADD2.F32 R27, -RZ, R10.H0_H0 ;  /* 0x2000000aff1b7230 */ /* 0x002fc60000004100 */
[----:B------:R-:W-:Y:S01]  /*06d0*/  FFMA R25, R14, R22, R25 ;  /* 0x000000160e197223 */ /* 0x000fe20000000019 */
[----:B------:R-:W-:Y:S01]  /*06e0*/  HADD2.F32 R10, -RZ, R10.H1_H1 ;  /* 0x3000000aff0a7230 */ /* 0x000fe20000004100 */
[----:B------:R-:W0:Y:S01]  /*06f0*/  LDS.U16 R14, [R9+0x340] ;  /* 0x00034000090e7984 */ /* 0x000e220000000400 */
[----:B--2---:R-:W-:-:S03]  /*0700*/  HADD2.F32 R23, -RZ, R23.H0_H0 ;  /* 0x20000017ff177230 */ /* 0x004fc60000004100 */
[----:B------:R-:W-:Y:S01]  /*0710*/  LDS.U16 R22, [R9+0x3c0] ;  /* 0x0003c00009167984 */ /* 0x000fe20000000400 */
[----:B---3--:R-:W-:Y:S02]  /*0720*/  HADD2.F32 R24, -RZ, R24.H0_H0 ;  /* 0x20000018ff187230 */ /* 0x008fe40000004100 */
[----:B------:R-:W-:Y:S01]  /*0730*/  FFMA R10, R10, R23, R25 ;  /* 0x000000170a0a7223 */ /* 0x000fe20000000019 */
[--C-:B------:R-:W-:Y:S01]  /*0740*/  HADD2.F32 R25, -RZ, R11.reuse.H0_H0 ;  /* 0x2000000bff197230 */ /* 0x100fe20000004100 */
[----:B------:R-:W1:Y:S01]  /*0750*/  LDS.U16 R23, [R9+0x380] ;  /* 0x0003800009177984 */ /* 0x000e620000000400 */
[----:B------:R-:W-:Y:S02]  /*0760*/  HADD2.F32 R11, -RZ, R11.H1_H1 ;  /* 0x3000000bff0b7230 */ /* 0x000fe40000004100 */
[----:B------:R-:W-:Y:S01]  /*0770*/  FFMA R26, R27, R24, R26 ;  /* 0x000000181b1a7223 */ /* 0x000fe2000000001a */
[----:B----4-:R-:W-:Y:S02]  /*0780*/  HADD2.F32 R21, -RZ, R21.H0_H0 ;  /* 0x20000015ff157230 */ /* 0x010fe40000004100 */
[----:B-----5:R-:W-:-:S03]  /*0790*/  HADD2.F32 R15, -RZ, R15.H0_H0 ;  /* 0x2000000fff0f7230 */ /* 0x020fc60000004100 */
[----:B------:R-:W-:Y:S01]  /*07a0*/  FFMA R26, R25, R21, R26 ;  /* 0x00000015191a7223 */ /* 0x000fe2000000001a */
[----:B------:R-:W-:Y:S02]  /*07b0*/  HADD2.F32 R25, -RZ, R7.H0_H0 ;  /* 0x20000007ff197230 */ /* 0x000fe40000004100 */
[----:B------:R-:W-:Y:S01]  /*07c0*/  FFMA R24, R11, R15, R10 ;  /* 0x0000000f0b187223 */ /* 0x000fe2000000000a */
[----:B------:R-:W2:Y:S01]  /*07d0*/  LDS.U16 R21, [R9+0x400] ;  /* 0x0004000009157984 */ /* 0x000ea20000000400 */
[----:B------:R-:W-:-:S03]  /*07e0*/  HADD2.F32 R7, -RZ, R12.H0_H0 ;  /* 0x2000000cff077230 */ /* 0x000fc60000004100 */
[----:B------:R-:W3:Y:S04]  /*07f0*/  LDS.64 R10, [R5+0x20] ;  /* 0x00002000050a7984 */ /* 0x000ee80000000a00 */
[----:B------:R-:W4:Y:S01]  /*0800*/  LDS.U16 R15, [R9+0x440] ;  /* 0x00044000090f7984 */ /* 0x000f220000000400 */
[----:B------:R-:W-:-:S03]  /*0810*/  FFMA R26, R7, R25, R26 ;  /* 0x00000019071a7223 */ /* 0x000fc6000000001a */
[----:B------:R-:W5:Y:S01]  /*0820*/  LDS.U16 R7, [R9+0x480] ;  /* 0x0004800009077984 */ /* 0x000f620000000400 */
[----:B------:R-:W-:Y:S02]  /*0830*/  HADD2.F32 R25, -RZ, R12.H1_H1 ;  /* 0x3000000cff197230 */ /* 0x000fe40000004100 */
[----:B0-----:R-:W-:-:S05]  /*0840*/  HADD2.F32 R14, -RZ, R14.H0_H0 ;  /* 0x2000000eff0e7230 */ /* 0x001fca0000004100 */
[----:B------:R-:W-:Y:S01]  /*0850*/  FFMA R14, R25, R14, R24 ;  /* 0x0000000e190e7223 */ /* 0x000fe20000000018 */
[----:B------:R-:W-:Y:S01]  /*0860*/  HADD2.F32 R25, -RZ, R13.H0_H0 ;  /* 0x2000000dff197230 */ /* 0x000fe20000004100 */
[----:B------:R-:W-:Y:S01]  /*0870*/  LDS.U16 R24, [R9+0x5c0] ;  /* 0x0005c00009187984 */ /* 0x000fe20000000400 */
[----:B-1----:R-:W-:Y:S02]  /*0880*/  HADD2.F32 R23, -RZ, R23.H0_H0 ;  /* 0x20000017ff177230 */ /* 0x002fe40000004100 */
[----:B------:R-:W-:Y:S02]  /*0890*/  HADD2.F32 R13, -RZ, R13.H1_H1 ;  /* 0x3000000dff0d7230 */ /* 0x000fe40000004100 */
[----:B------:R-:W-:Y:S02]  /*08a0*/  HADD2.F32 R12, -RZ, R22.H0_H0 ;  /* 0x20000016ff0c7230 */ /* 0x000fe40000004100 */
[----:B------:R-:W-:Y:S01]  /*08b0*/  FFMA R26, R25, R23, R26 ;  /* 0x00000017191a7223 */ /* 0x000fe2000000001a */
[----:B------:R-:W0:Y:S02]  /*08c0*/  LDS.U16 R22, [R9+0x4c0] ;  /* 0x0004c00009167984 */ /* 0x000e240000000400 */
[----:B------:R-:W-:-:S02]  /*08d0*/  FFMA R14, R13, R12, R14 ;  /* 0x0000000c0d0e7223 */ /* 0x000fc4000000000e */
[----:B------:R-:W1:Y:S01]  /*08e0*/  LDS.U16 R23, [R9+0x500] ;  /* 0x0005000009177984 */ /* 0x000e620000000400 */
[----:B--2---:R-:W-:-:S03]  /*08f0*/  HADD2.F32 R21, -RZ, R21.H0_H0 ;  /* 0x20000015ff157230 */ /* 0x004fc60000004100 */
[----:B------:R-:W2:Y:S01]  /*0900*/  LDS.64 R12, [R5+0x28] ;  /* 0x00002800050c7984 */ /* 0x000ea20000000a00 */
[--C-:B---3--:R-:W-:Y:S02]  /*0910*/  HADD2.F32 R25, -RZ, R10.reuse.H0_H0 ;  /* 0x2000000aff197230 */ /* 0x108fe40000004100 */
[----:B------:R-:W-:Y:S02]  /*0920*/  HADD2.F32 R27, -RZ, R10.H1_H1 ;  /* 0x3000000aff1b7230 */ /* 0x000fe40000004100 */
[----:B----4-:R-:W-:Y:S01]  /*0930*/  HADD2.F32 R15, -RZ, R15.H0_H0 ;  /* 0x2000000fff0f7230 */ /* 0x010fe20000004100 */
[----:B------:R-:W3:Y:S01]  /*0940*/  LDS.U16 R10, [R9+0x540] ;  /* 0x00054000090a7984 */ /* 0x000ee20000000400 */
[----:B------:R-:W-:-:S03]  /*0950*/  FFMA R26, R25, R21, R26 ;  /* 0x00000015191a7223 */ /* 0x000fc6000000001a */
[----:B------:R-:W-:Y:S01]  /*0960*/  FFMA R25, R27, R15, R14 ;  /* 0x0000000f1b197223 */ /* 0x000fe2000000000e */
[----:B-----5:R-:W-:Y:S01]  /*0970*/  HADD2.F32 R14, -RZ, R7.H0_H0 ;  /* 0x20000007ff0e7230 */ /* 0x020fe20000004100 */
[----:B------:R-:W4:Y:S01]  /*0980*/  LDS.U16 R21, [R9+0x580] ;  /* 0x0005800009157984 */ /* 0x000f220000000400 */
[----:B------:R-:W-:-:S05]  /*0990*/  HADD2.F32 R7, -RZ, R11.H0_H0 ;  /* 0x2000000bff077230 */ /* 0x000fca0000004100 */
[----:B------:R-:W-:Y:S02]  /*09a0*/  FFMA R26, R7, R14, R26 ;  /* 0x0000000e071a7223 */ /* 0x000fe4000000001a */
[----:B------:R-:W5:Y:S04]  /*09b0*/  LDS.64 R14, [R5+0x30] ;  /* 0x00003000050e7984 */ /* 0x000f680000000a00 */
[----:B------:R-:W5:Y:S01]  /*09c0*/  LDS.U16 R7, [R9+0x600] ;  /* 0x0006000009077984 */ /* 0x000f620000000400 */
[----:B------:R-:W-:Y:S02]  /*09d0*/  HADD2.F32 R28, -RZ, R11.H1_H1 ;  /* 0x3000000bff1c7230 */ /* 0x000fe40000004100 */
[----:B0-----:R-:W-:Y:S02]  /*09e0*/  HADD2.F32 R22, -RZ, R22.H0_H0 ;  /* 0x20000016ff167230 */ /* 0x001fe40000004100 */
[----:B-1----:R-:W-:-:S03]  /*09f0*/  HADD2.F32 R23, -RZ, R23.H0_H0 ;  /* 0x20000017ff177230 */ /* 0x002fc60000004100 */
[----:B------:R-:W-:Y:S01]  /*0a00*/  FFMA R25, R28, R22, R25 ;  /* 0x000000161c197223 */ /* 0x000fe20000000019 */
[--C-:B--2---:R-:W-:Y:S02]  /*0a10*/  HADD2.F32 R11, -RZ, R12.reuse.H0_H0 ;  /* 0x2000000cff0b7230 */ /* 0x104fe40000004100 */
[----:B------:R-:W-:Y:S02]  /*0a20*/  HADD2.F32 R22, -RZ, R12.H1_H1 ;  /* 0x3000000cff167230 */ /* 0x000fe40000004100 */
[----:B------:R-:W0:Y:S01]  /*0a30*/  LDS.U16 R12, [R9+0x640] ;  /* 0x00064000090c7984 */ /* 0x000e220000000400 */
[----:B---3--:R-:W-:Y:S02]  /*0a40*/  HADD2.F32 R10, -RZ, R10.H0_H0 ;  /* 0x2000000aff0a7230 */ /* 0x008fe40000004100 */
[----:B------:R-:W-:Y:S01]  /*0a50*/  FFMA R26, R11, R23, R26 ;  /* 0x000000170b1a7223 */ /* 0x000fe2000000001a */
[----:B------:R-:W-:Y:S02]  /*0a60*/  HADD2.F32 R23, -RZ, R13.H1_H1 ;  /* 0x3000000dff177230 */ /* 0x000fe40000004100 */
[----:B------:R-:W-:-:S02]  /*0a70*/  HADD2.F32 R24, -RZ, R24.H0_H0 ;  /* 0x20000018ff187230 */ /* 0x000fc40000004100 */
[----:B------:R-:W-:Y:S01]  /*0a80*/  FFMA R22, R22, R10, R25 ;  /* 0x0000000a16167223 */ /* 0x000fe20000000019 */
[----:B------:R-:W-:Y:S01]  /*0a90*/  HADD2.F32 R11, -RZ, R13.H0_H0 ;  /* 0x2000000dff0b7230 */ /* 0x000fe20000004100 */
[----:B------:R-:W-:Y:S01]  /*0aa0*/  LDS.U16 R25, [R9+0x7c0] ;  /* 0x0007c00009197984 */ /* 0x000fe20000000400 */
[----:B----4-:R-:W-:Y:S02]  /*0ab0*/  HADD2.F32 R10, -RZ, R21.H0_H0 ;  /* 0x20000015ff0a7230 */ /* 0x010fe40000004100 */
[----:B------:R-:W-:Y:S01]  /*0ac0*/  FFMA R22, R23, R24, R22 ;  /* 0x0000001817167223 */ /* 0x000fe20000000016 */
[----:B------:R-:W1:Y:S02]  /*0ad0*/  LDS.U16 R13, [R9+0x680] ;  /* 0x00068000090d7984 */ /* 0x000e640000000400 */
[----:B------:R-:W-:Y:S01]  /*0ae0*/  FFMA R26, R11, R10, R26 ;  /* 0x0000000a0b1a7223 */ /* 0x000fe2000000001a */
[----:B-----5:R-:W-:Y:S01]  /*0af0*/  HADD2.F32 R23, -RZ, R14.H0_H0 ;  /* 0x2000000eff177230 */ /* 0x020fe20000004100 */
[----:B------:R-:W2:Y:S01]  /*0b00*/  LDS.U16 R21, [R9+0x6c0] ;  /* 0x0006c00009157984 */ /* 0x000ea20000000400 */
[----:B------:R-:W-:-:S03]  /*0b10*/  HADD2.F32 R24, -RZ, R7.H0_H0 ;  /* 0x20000007ff187230 */ /* 0x000fc60000004100 */
[----:B------:R-:W3:Y:S02]  /*0b20*/  LDS.64 R10, [R5+0x38] ;  /* 0x00003800050a7984 */ /* 0x000ee40000000a00 */
[----:B------:R-:W-:Y:S02]  /*0b30*/  FFMA R26, R23, R24, R26 ;  /* 0x00000018171a7223 */ /* 0x000fe4000000001a */
[----:B------:R-:W4:Y:S04]  /*0b40*/  LDS.U16 R7, [R9+0x700] ;  /* 0x0007000009077984 */ /* 0x000f280000000400 */
[----:B------:R-:W5:Y:S04]  /*0b50*/  LDS.U16 R24, [R9+0x740] ;  /* 0x0007400009187984 */ /* 0x000f680000000400 */
[----:B------:R-:W5:Y:S01]  /*0b60*/  LDS.U16 R23, [R9+0x780] ;  /* 0x0007800009177984 */ /* 0x000f620000000400 */
[----:B------:R-:W-:-:S02]  /*0b70*/  HADD2.F32 R27, -RZ, R14.H1_H1 ;  /* 0x3000000eff1b7230 */ /* 0x000fc40000004100 */
[----:B0-----:R-:W-:-:S05]  /*0b80*/  HADD2.F32 R12, -RZ, R12.H0_H0 ;  /* 0x2000000cff0c7230 */ /* 0x001fca0000004100 */
[----:B------:R-:W-:Y:S01]  /*0b90*/  FFMA R12, R27, R12, R22 ;  /* 0x0000000c1b0c7223 */ /* 0x000fe20000000016 */
[--C-:B------:R-:W-:Y:S02]  /*0ba0*/  HADD2.F32 R27, -RZ, R15.reuse.H0_H0 ;  /* 0x2000000fff1b7230 */ /* 0x100fe40000004100 */
[----:B------:R-:W-:Y:S02]  /*0bb0*/  HADD2.F32 R15, -RZ, R15.H1_H1 ;  /* 0x3000000fff0f7230 */ /* 0x000fe40000004100 */
[----:B-1----:R-:W-:Y:S02]  /*0bc0*/  HADD2.F32 R13, -RZ, R13.H0_H0 ;  /* 0x2000000dff0d7230 */ /* 0x002fe40000004100 */
[----:B--2---:R-:W-:-:S03]  /*0bd0*/  HADD2.F32 R21, -RZ, R21.H0_H0 ;  /* 0x20000015ff157230 */ /* 0x004fc60000004100 */
[----:B------:R-:W-:Y:S01]  /*0be0*/  FFMA R26, R27, R13, R26 ;  /* 0x0000000d1b1a7223 */ /* 0x000fe2000000001a */
[--C-:B---3--:R-:W-:Y:S02]  /*0bf0*/  HADD2.F32 R13, -RZ, R10.reuse.H0_H0 ;  /* 0x2000000aff0d7230 */ /* 0x108fe40000004100 */
[----:B------:R-:W-:Y:S01]  /*0c00*/  FFMA R12, R15, R21, R12 ;  /* 0x000000150f0c7223 */ /* 0x000fe2000000000c */
[----:B------:R-:W-:Y:S02]  /*0c10*/  HADD2.F32 R15, -RZ, R10.H1_H1 ;  /* 0x3000000aff0f7230 */ /* 0x000fe40000004100 */
[----:B----4-:R-:W-:Y:S02]  /*0c20*/  HADD2.F32 R7, -RZ, R7.H0_H0 ;  /* 0x20000007ff077230 */ /* 0x010fe40000004100 */
[----:B-----5:R-:W-:Y:S02]  /*0c30*/  HADD2.F32 R24, -RZ, R24.H0_H0 ;  /* 0x20000018ff187230 */ /* 0x020fe40000004100 */
[----:B------:R-:W-:-:S02]  /*0c40*/  HADD2.F32 R10, -RZ, R11.H0_H0 ;  /* 0x2000000bff0a7230 */ /* 0x000fc40000004100 */
[----:B------:R-:W-:Y:S01]  /*0c50*/  FFMA R7, R13, R7, R26 ;  /* 0x000000070d077223 */ /* 0x000fe2000000001a */
[----:B------:R-:W-:Y:S02]  /*0c60*/  HADD2.F32 R11, -RZ, R11.H1_H1 ;  /* 0x3000000bff0b7230 */ /* 0x000fe40000004100 */
[----:B------:R-:W-:Y:S01]  /*0c70*/  FFMA R12, R15, R24, R12 ;  /* 0x000000180f0c7223 */ /* 0x000fe2000000000c */
[----:B------:R-:W-:Y:S02]  /*0c80*/  HADD2.F32 R23, -RZ, R23.H0_H0 ;  /* 0x20000017ff177230 */ /* 0x000fe40000004100 */
[----:B------:R-:W-:-:S03]  /*0c90*/  HADD2.F32 R25, -RZ, R25.H0_H0 ;  /* 0x20000019ff197230 */ /* 0x000fc60000004100 */
[----:B------:R-:W-:Y:S01]  /*0ca0*/  FFMA R21, R10, R23, R7 ;  /* 0x000000170a157223 */ /* 0x000fe20000000007 */
[----:B------:R-:W-:Y:S01]  /*0cb0*/  MOV R7, 0x1 ;  /* 0x0000000100077802 */ /* 0x000fe20000000f00 */
[----:B------:R-:W-:Y:S01]  /*0cc0*/  FFMA R22, R11, R25, R12 ;  /* 0x000000190b167223 */ /* 0x000fe2000000000c */
[----:B------:R-:W-:Y:S01]  /*0cd0*/  LEA R12, R3, R20, 0x5 ;  /* 0x00000014030c7211 */ /* 0x000fe200078e28ff */
[----:B------:R-:W-:Y:S06]  /*0ce0*/  BAR.SYNC.DEFER_BLOCKING 0x0 ;  /* 0x0000000000007b1d */ /* 0x000fec0000010000 */
[----:B------:R-:W-:Y:S05]  /*0cf0*/  BRA.U !UP0, `(.L_x_1) ;  /* 0x0000000908b07547 */ /* 0x000fea000b800000 */
[----:B------:R-:W-:Y:S01]  /*0d00*/  HFMA2 R24, -RZ, RZ, 0, 5.9604644775390625e-08 ;  /* 0x00000001ff187431 */ /* 0x000fe200000001ff */
[----:B------:R-:W-:Y:S01]  /*0d10*/  MOV R10, R17 ;  /* 0x00000011000a7202 */ /* 0x000fe20000000f00 */
[----:B------:R-:W0:Y:S01]  /*0d20*/  LDCU UR6, c[0x0][0x3a0] ;  /* 0x00007400ff0677ac */ /* 0x000e220008000800 */
[----:B------:R-:W-:Y:S01]  /*0d30*/  MOV R11, R16 ;  /* 0x00000010000b7202 */ /* 0x000fe20000000f00 */
[----:B------:R-:W1:Y:S06]  /*0d40*/  LDCU UR8, c[0x0][0x398] ;  /* 0x00007300ff0877ac */ /* 0x000e6c0008000800 */
.L_x_2:
[----:B------:R-:W2:Y:S01]  /*0d50*/  LDC R3, c[0x0][0x39c] ;  /* 0x0000e700ff037b82 */ /* 0x000ea20000000800 */
[----:B------:R-:W-:Y:S02]  /*0d60*/  IADD3 R10, PT, PT, R10, 0x20, RZ ;  /* 0x000000200a0a7810 */ /* 0x000fe40007ffe0ff */
[----:B------:R-:W-:Y:S02]  /*0d70*/  IADD3 R8, PT, PT, R8, 0x20, RZ ;  /* 0x0000002008087810 */ /* 0x000fe40007ffe0ff */
[----:B0-----:R-:W-:Y:S02]  /*0d80*/  ISETP.GE.AND P0, PT, R10, UR6, PT ;  /* 0x000000060a007c0c */ /* 0x001fe4000bf06270 */
[----:B------:R-:W-:Y:S02]  /*0d90*/  ISETP.GE.AND P1, PT, R8, UR6, PT ;  /* 0x0000000608007c0c */ /* 0x000fe4000bf26270 */
[----:B-1----:R-:W-:Y:S02]  /*0da0*/  ISETP.GE.OR P0, PT, R19, UR8, P0 ;  /* 0x0000000813007c0c */ /* 0x002fe40008706670 */
[----:B------:R-:W-:-:S11]  /*0db0*/  IADD3 R11, PT, PT, R11, 0x20, RZ ;  /* 0x000000200b0b7810 */ /* 0x000fd60007ffe0ff */
[----:B------:R-:W0:Y:S01]  /*0dc0*/  @!P0 LDC.64 R16, c[0x0][0x380] ;  /* 0x0000e000ff108b82 */ /* 0x000e220000000a00 */
[----:B--2---:R-:W-:-:S13]  /*0dd0*/  ISETP.GE.OR P1, PT, R18, R3, P1 ;  /* 0x000000031200720c */ /* 0x004fda0000f26670 */
[----:B------:R-:W1:Y:S01]  /*0de0*/  @!P1 LDC.64 R14, c[0x0][0x388] ;  /* 0x0000e200ff0e9b82 */ /* 0x000e620000000a00 */
[----:B0-----:R-:W-:-:S05]  /*0df0*/  @!P0 IMAD.WIDE.U32 R16, R11, 0x2, R16 ;  /* 0x000000020b108825 */ /* 0x001fca00078e0010 */
[----:B------:R-:W2:Y:S01]  /*0e00*/  @!P0 LDG.E.U16.CONSTANT R25, desc[UR10][R16.64] ;  /* 0x0000000a10198981 */ /* 0x000ea2000c1e9500 */
[----:B-1----:R-:W-:-:S05]  /*0e10*/  @!P1 IMAD.WIDE R14, R12, 0x2, R14 ;  /* 0x000000020c0e9825 */ /* 0x002fca00078e020e */
[----:B------:R-:W3:Y:S01]  /*0e20*/  @!P1 LDG.E.U16.CONSTANT R27, desc[UR10][R14.64] ;  /* 0x0000000a0e1b9981 */ /* 0x000ee2000c1e9500 */
[C---:B------:R-:W-:Y:S01]  /*0e30*/  LOP3.LUT R7, R24.reuse, 0x1, RZ, 0x3c, !PT ;  /* 0x0000000118077812 */ /* 0x040fe200078e3cff */
[----:B------:R-:W-:Y:S01]  /*0e40*/  UIADD3 UR5, UPT, UPT, UR5, 0x1, URZ ;  /* 0x0000000105057890 */ /* 0x000fe2000fffe0ff */
[----:B------:R-:W-:Y:S02]  /*0e50*/  LEA R20, R24, R5, 0xb ;  /* 0x0000000518147211 */ /* 0x000fe400078e58ff */
[CC--:B------:R-:W-:Y:S01]  /*0e60*/  @!P0 LEA R26, R7.reuse, R4.reuse, 0xb ;  /* 0x00000004071a8211 */ /* 0x0c0fe200078e58ff */
[----:B------:R-:W-:Y:S01]  /*0e70*/  UISETP.NE.AND UP0, UPT, UR5, -0x1, UPT ;  /* 0xffffffff0500788c */ /* 0x000fe2000bf05270 */
[C---:B------:R-:W-:Y:S02]  /*0e80*/  @P0 LEA R29, R7.reuse, R4, 0xb ;  /* 0x00000004071d0211 */ /* 0x040fe400078e58ff */
[CC--:B------:R-:W-:Y:S02]  /*0e90*/  @!P1 LEA R28, R7.reuse, R6.reuse, 0xb ;  /* 0x00000006071c9211 */ /* 0x0c0fe400078e58ff */
[----:B------:R-:W-:-:S02]  /*0ea0*/  @P1 LEA R14, R7, R6, 0xb ;  /* 0x00000006070e1211 */ /* 0x000fc400078e58ff */
[----:B------:R-:W-:Y:S02]  /*0eb0*/  LEA R13, R24, R9, 0xb ;  /* 0x00000009180d7211 */ /* 0x000fe400078e58ff */
[----:B------:R-:W-:Y:S01]  /*0ec0*/  LEA R12, R3, R12, 0x5 ;  /* 0x0000000c030c7211 */ /* 0x000fe200078e28ff */
[----:B--2---:R-:W-:Y:S04]  /*0ed0*/  @!P0 STS.U16 [R26], R25 ;  /* 0x000000191a008388 */ /* 0x004fe80000000400 */
[----:B------:R-:W-:Y:S04]  /*0ee0*/  @P0 STS.U16 [R29], RZ ;  /* 0x000000ff1d000388 */ /* 0x000fe80000000400 */
[----:B---3--:R-:W-:Y:S04]  /*0ef0*/  @!P1 STS.U16 [R28], R27 ;  /* 0x0000001b1c009388 */ /* 0x008fe80000000400 */
[----:B------:R-:W-:Y:S04]  /*0f00*/  @P1 STS.U16 [R14], RZ ;  /* 0x000000ff0e001388 */ /* 0x000fe80000000400 */
[----:B------:R-:W0:Y:S04]  /*0f10*/  LDS.64 R16, [R20] ;  /* 0x0000000014107984 */ /* 0x000e280000000a00 */
[----:B------:R-:W1:Y:S04]  /*0f20*/  LDS.U16 R23, [R13+0x40] ;  /* 0x000040000d177984 */ /* 0x000e680000000400 */
[----:B------:R-:W2:Y:S04]  /*0f30*/  LDS.U16 R14, [R13] ;  /* 0x000000000d0e7984 */ /* 0x000ea80000000400 */
[----:B------:R-:W3:Y:S01]  /*0f40*/  LDS.U16 R24, [R13+0x80] ;  /* 0x000080000d187984 */ /* 0x000ee20000000400 */
[----:B0-----:R-:W-:-:S02]  /*0f50*/  HADD2.F32 R15, -RZ, R16.H1_H1 ;  /* 0x30000010ff0f7230 */ /* 0x001fc40000004100 */
[----:B------:R-:W-:Y:S02]  /*0f60*/  HADD2.F32 R26, -RZ, R16.H0_H0 ;  /* 0x20000010ff1a7230 */ /* 0x000fe40000004100 */
[----:B-1----:R-:W-:Y:S01]  /*0f70*/  HADD2.F32 R25, -RZ, R23.H0_H0 ;  /* 0x20000017ff197230 */ /* 0x002fe20000004100 */
[----:B------:R-:W0:Y:S04]  /*0f80*/  LDS.U16 R16, [R13+0x100] ;  /* 0x000100000d107984 */ /* 0x000e280000000400 */
[----:B------:R-:W1:Y:S01]  /*0f90*/  LDS.U16 R23, [R13+0xc0] ;  /* 0x0000c0000d177984 */ /* 0x000e620000000400 */
[----:B------:R-:W-:Y:S01]  /*0fa0*/  FFMA R22, R15, R25, R22 ;  /* 0x000000190f167223 */ /* 0x000fe20000000016 */
[----:B--2---:R-:W-:Y:S02]  /*0fb0*/  HADD2.F32 R25, -RZ, R14.H0_H0 ;  /* 0x2000000eff197230 */ /* 0x004fe40000004100 */
[----:B------:R-:W2:Y:S01]  /*0fc0*/  LDS.64 R14, [R20+0x8] ;  /* 0x00000800140e7984 */ /* 0x000ea20000000a00 */
[----:B---3--:R-:W-:-:S02]  /*0fd0*/  HADD2.F32 R24, -RZ, R24.H0_H0 ;  /* 0x20000018ff187230 */ /* 0x008fc40000004100 */
[----:B------:R-:W-:Y:S01]  /*0fe0*/  FFMA R26, R26, R25, R21 ;  /* 0x000000191a1a7223 */ /* 0x000fe20000000015 */
[--C-:B------:R-:W-:Y:S01]  /*0ff0*/  HADD2.F32 R21, -RZ, R17.reuse.H0_H0 ;  /* 0x20000011ff157230 */ /* 0x100fe20000004100 */
[----:B------:R-:W3:Y:S01]  /*1000*/  LDS.U16 R25, [R13+0x140] ;  /* 0x000140000d197984 */ /* 0x000ee20000000400 */
[----:B------:R-:W-:-:S03]  /*1010*/  HADD2.F32 R17, -RZ, R17.H1_H1 ;  /* 0x30000011ff117230 */ /* 0x000fc60000004100 */
[----:B------:R-:W-:Y:S02]  /*1020*/  FFMA R24, R21, R24, R26 ;  /* 0x0000001815187223 */ /* 0x000fe4000000001a */
[----:B------:R-:W4:Y:S01]  /*1030*/  LDS.U16 R21, [R13+0x180] ;  /* 0x000180000d157984 */ /* 0x000f220000000400 */
[----:B0-----:R-:W-:Y:S02]  /*1040*/  HADD2.F32 R16, -RZ, R16.H0_H0 ;  /* 0x20000010ff107230 */ /* 0x001fe40000004100 */
[----:B-1----:R-:W-:Y:S02]  /*1050*/  HADD2.F32 R23, -RZ, R23.H0_H0 ;  /* 0x20000017ff177230 */ /* 0x002fe40000004100 */
[----:B--2---:R-:W-:-:S03]  /*1060*/  HADD2.F32 R28, -RZ, R15.H1_H1 ;  /* 0x3000000fff1c7230 */ /* 0x004fc60000004100 */
[----:B------:R-:W-:Y:S01]  /*1070*/  FFMA R23, R17, R23, R22 ;  /* 0x0000001711177223 */ /* 0x000fe20000000016 */
[--C-:B------:R-:W-:Y:S01]  /*1080*/  HADD2.F32 R17, -RZ, R14.reuse.H0_H0 ;  /* 0x2000000eff117230 */ /* 0x100fe20000004100 */
[----:B------:R-:W0:Y:S01]  /*1090*/  LDS.U16 R22, [R13+0x1c0] ;  /* 0x0001c0000d167984 */ /* 0x000e220000000400 */
[----:B------:R-:W-:Y:S02]  /*10a0*/  HADD2.F32 R14, -RZ, R14.H1_H1 ;  /* 0x3000000eff0e7230 */ /* 0x000fe40000004100 */
[----:B---3--:R-:W-:Y:S02]  /*10b0*/  HADD2.F32 R25, -RZ, R25.H0_H0 ;  /* 0x20000019ff197230 */ /* 0x008fe40000004100 */
[----:B------:R-:W-:Y:S02]  /*10c0*/  FFMA R26, R17, R16, R24 ;  /* 0x00000010111a7223 */ /* 0x000fe40000000018 */
[----:B------:R-:W1:Y:S01]  /*10d0*/  LDS.64 R16, [R20+0x10] ;  /* 0x0000100014107984 */ /* 0x000e620000000a00 */
[----:B------:R-:W-:Y:S01]  /*10e0*/  FFMA R23, R14, R25, R23 ;  /* 0x000000190e177223 */ /* 0x000fe20000000017 */
[----:B----4-:R-:W-:-:S02]  /*10f0*/  HADD2.F32 R25, -RZ, R21.H0_H0 ;  /* 0x20000015ff197230 */ /* 0x010fc40000004100 */
[----:B------:R-:W2:Y:S01]  /*1100*/  LDS.U16 R24, [R13+0x200] ;  /* 0x000200000d187984 */ /* 0x000ea20000000400 */
[----:B------:R-:W-:-:S03]  /*1110*/  HADD2.F32 R21, -RZ, R15.H0_H0 ;  /* 0x2000000fff157230 */ /* 0x000fc60000004100 */
[----:B------:R-:W3:Y:S02]  /*1120*/  LDS.U16 R14, [R13+0x240] ;  /* 0x000240000d0e7984 */ /* 0x000ee40000000400 */
[----:B------:R-:W-:Y:S02]  /*1130*/  FFMA R26, R21, R25, R26 ;  /* 0x00000019151a7223 */ /* 0x000fe4000000001a */
[----:B------:R-:W4:Y:S01]  /*1140*/  LDS.U16 R21, [R13+0x280] ;  /* 0x000280000d157984 */ /* 0x000f220000000400 */
[----:B0-----:R-:W-:-:S05]  /*1150*/  HADD2.F32 R22, -RZ, R22.H0_H0 ;  /* 0x20000016ff167230 */ /* 0x001fca0000004100 */
[----:B------:R-:W-:Y:S01]  /*1160*/  FFMA R23, R28, R22, R23 ;  /* 0x000000161c177223 */ /* 0x000fe20000000017 */
[--C-:B-1----:R-:W-:Y:S01]  /*1170*/  HADD2.F32 R15, -RZ, R16.reuse.H0_H0 ;  /* 0x20000010ff0f7230 */ /* 0x102fe20000004100 */
[----:B------:R-:W0:Y:S01]  /*1180*/  LDS.U16 R22, [R13+0x2c0] ;  /* 0x0002c0000d167984 */ /* 0x000e220000000400 */
[----:B------:R-:W-:Y:S02]  /*1190*/  HADD2.F32 R16, -RZ, R16.H1_H1 ;  /* 0x30000010ff107230 */ /* 0x000fe40000004100 */
[----:B--2---:R-:W-:Y:S02]  /*11a0*/  HADD2.F32 R24, -RZ, R24.H0_H0 ;  /* 0x20000018ff187230 */ /* 0x004fe40000004100 */
[----:B------:R-:W-:Y:S02]  /*11b0*/  HADD2.F32 R28, -RZ, R17.H1_H1 ;  /* 0x30000011ff1c7230 */ /* 0x000fe40000004100 */
[----:B---3--:R-:W-:Y:S02]  /*11c0*/  HADD2.F32 R25, -RZ, R14.H0_H0 ;  /* 0x2000000eff197230 */ /* 0x008fe40000004100 */
[----:B------:R-:W-:-:S02]  /*11d0*/  FFMA R26, R15, R24, R26 ;  /* 0x000000180f1a7223 */ /* 0x000fc4000000001a */
[----:B------:R-:W1:Y:S01]  /*11e0*/  LDS.64 R14, [R20+0x18] ;  /* 0x00001800140e7984 */ /* 0x000e620000000a00 */
[----:B------:R-:W-:Y:S01]  /*11f0*/  FFMA R23, R16, R25, R23 ;  /* 0x0000001910177223 */ /* 0x000fe20000000017 */
[----:B----4-:R-:W-:Y:S02]  /*1200*/  HADD2.F32 R25, -RZ, R21.H0_H0 ;  /* 0x20000015ff197230 */ /* 0x010fe40000004100 */
[----:B------:R-:W2:Y:S01]  /*1210*/  LDS.U16 R24, [R13+0x300] ;  /* 0x000300000d187984 */ /* 0x000ea20000000400 */
[----:B------:R-:W-:-:S03]  /*1220*/  HADD2.F32 R21, -RZ, R17.H0_H0 ;  /* 0x20000011ff157230 */ /* 0x000fc60000004100 */
[----:B------:R-:W3:Y:S02]  /*1230*/  LDS.U16 R16, [R13+0x340] ;  /* 0x000340000d107984 */ /* 0x000ee40000000400 */
[----:B------:R-:W-:Y:S02]  /*1240*/  FFMA R26, R21, R25, R26 ;  /* 0x00000019151a7223 */ /* 0x000fe4000000001a */
[----:B------:R-:W4:Y:S01]  /*1250*/  LDS.U16 R21, [R13+0x380] ;  /* 0x000380000d157984 */ /* 0x000f220000000400 */
[----:B0-----:R-:W-:-:S05]  /*1260*/  HADD2.F32 R22, -RZ, R22.H0_H0 ;  /* 0x20000016ff167230 */ /* 0x001fca0000004100 */
[----:B------:R-:W-:Y:S02]  /*1270*/  FFMA R23, R28, R22, R23 ;  /* 0x000000161c177223 */ /* 0x000fe40000000017 */
[----:B------:R-:W0:Y:S01]  /*1280*/  LDS.U16 R22, [R13+0x3c0] ;  /* 0x0003c0000d167984 */ /* 0x000e220000000400 */
[--C-:B-1----:R-:W-:Y:S02]  /*1290*/  HADD2.F32 R17, -RZ, R14.reuse.H0_H0 ;  /* 0x2000000eff117230 */ /* 0x102fe40000004100 */
[----:B------:R-:W-:Y:S02]  /*12a0*/  HADD2.F32 R14, -RZ, R14.H1_H1 ;  /* 0x3000000eff0e7230 */ /* 0x000fe40000004100 */
[----:B--2---:R-:W-:Y:S02]  /*12b0*/  HADD2.F32 R24, -RZ, R24.H0_H0 ;  /* 0x20000018ff187230 */ /* 0x004fe40000004100 */
[----:B------:R-:W-:Y:S02]  /*12c0*/  HADD2.F32 R28, -RZ, R15.H1_H1 ;  /* 0x3000000fff1c7230 */ /* 0x000fe40000004100 */
[----:B---3--:R-:W-:-:S02]  /*12d0*/  HADD2.F32 R25, -RZ, R16.H0_H0 ;  /* 0x20000010ff197230 */ /* 0x008fc40000004100 */
[----:B------:R-:W-:Y:S02]  /*12e0*/  FFMA R26, R17, R24, R26 ;  /* 0x00000018111a7223 */ /* 0x000fe4000000001a */
        /* <DEDUP_REMOVED lines=48> */
[----:B------:R-:W-:Y:S02]  /*15f0*/  HADD2.F32 R28, -RZ, R17.H0_H0 ;  /* 0x20000011ff1c7230 */ /* 0x000fe40000004100 */
[----:B---3--:R-:W-:-:S02]  /*1600*/  HADD2.F32 R27, -RZ, R14.H0_H0 ;  /* 0x2000000eff1b7230 */ /* 0x008fc40000004100 */
[----:B------:R-:W-:Y:S01]  /*1610*/  FFMA R23, R23, R24, R26 ;  /* 0x0000001817177223 */ /* 0x000fe2000000001a */
[----:B------:R-:W1:Y:S01]  /*1620*/  LDS.64 R14, [R20+0x38] ;  /* 0x00003800140e7984 */ /* 0x000e620000000a00 */
[----:B----4-:R-:W-:Y:S02]  /*1630*/  HADD2.F32 R21, -RZ, R21.H0_H0 ;  /* 0x20000015ff157230 */ /* 0x010fe40000004100 */
[----:B------:R-:W-:Y:S01]  /*1640*/  FFMA R27, R16, R27, R25 ;  /* 0x0000001b101b7223 */ /* 0x000fe20000000019 */
[----:B------:R-:W2:Y:S02]  /*1650*/  LDS.U16 R26, [R13+0x700] ;  /* 0x000700000d1a7984 */ /* 0x000ea40000000400 */
[----:B------:R-:W-:Y:S02]  /*1660*/  FFMA R23, R28, R21, R23 ;  /* 0x000000151c177223 */ /* 0x000fe40000000017 */
[----:B------:R-:W3:Y:S01]  /*1670*/  LDS.U16 R24, [R13+0x740] ;  /* 0x000740000d187984 */ /* 0x000ee20000000400 */
[----:B------:R-:W-:-:S03]  /*1680*/  HADD2.F32 R28, -RZ, R17.H1_H1 ;  /* 0x30000011ff1c7230 */ /* 0x000fc60000004100 */
[----:B------:R-:W4:Y:S01]  /*1690*/  LDS.U16 R16, [R13+0x780] ;  /* 0x000780000d107984 */ /* 0x000f220000000400 */
[----:B0-----:R-:W-:-:S03]  /*16a0*/  HADD2.F32 R22, -RZ, R22.H0_H0 ;  /* 0x20000016ff167230 */ /* 0x001fc60000004100 */
[----:B------:R-:W0:Y:S02]  /*16b0*/  LDS.U16 R25, [R13+0x7c0] ;  /* 0x0007c0000d197984 */ /* 0x000e240000000400 */
[----:B------:R-:W-:Y:S01]  /*16c0*/  FFMA R27, R28, R22, R27 ;  /* 0x000000161c1b7223 */ /* 0x000fe2000000001b */
[--C-:B-1----:R-:W-:Y:S02]  /*16d0*/  HADD2.F32 R20, -RZ, R14.reuse.H0_H0 ;  /* 0x2000000eff147230 */ /* 0x102fe40000004100 */
[----:B------:R-:W-:Y:S02]  /*16e0*/  HADD2.F32 R14, -RZ, R14.H1_H1 ;  /* 0x3000000eff0e7230 */ /* 0x000fe40000004100 */
[----:B--2---:R-:W-:Y:S02]  /*16f0*/  HADD2.F32 R26, -RZ, R26.H0_H0 ;  /* 0x2000001aff1a7230 */ /* 0x004fe40000004100 */
[----:B------:R-:W-:Y:S02]  /*1700*/  HADD2.F32 R21, -RZ, R15.H0_H0 ;  /* 0x2000000fff157230 */ /* 0x000fe40000004100 */
[----:B---3--:R-:W-:-:S02]  /*1710*/  HADD2.F32 R24, -RZ, R24.H0_H0 ;  /* 0x20000018ff187230 */ /* 0x008fc40000004100 */
[----:B------:R-:W-:Y:S01]  /*1720*/  FFMA R20, R20, R26, R23 ;  /* 0x0000001a14147223 */ /* 0x000fe20000000017 */
[----:B------:R-:W-:Y:S02]  /*1730*/  HADD2.F32 R15, -RZ, R15.H1_H1 ;  /* 0x3000000fff0f7230 */ /* 0x000fe40000004100 */
[----:B----4-:R-:W-:Y:S02]  /*1740*/  HADD2.F32 R16, -RZ, R16.H0_H0 ;  /* 0x20000010ff107230 */ /* 0x010fe40000004100 */
[----:B------:R-:W-:Y:S01]  /*1750*/  FFMA R14, R14, R24, R27 ;  /* 0x000000180e0e7223 */ /* 0x000fe2000000001b */
[----:B------:R-:W-:Y:S01]  /*1760*/  MOV R24, R7 ;  /* 0x0000000700187202 */ /* 0x000fe20000000f00 */
[----:B0-----:R-:W-:Y:S02]  /*1770*/  HADD2.F32 R25, -RZ, R25.H0_H0 ;  /* 0x20000019ff197230 */ /* 0x001fe40000004100 */
[----:B------:R-:W-:-:S03]  /*1780*/  FFMA R21, R21, R16, R20 ;  /* 0x0000001015157223 */ /* 0x000fc60000000014 */
[----:B------:R-:W-:Y:S01]  /*1790*/  FFMA R22, R15, R25, R14 ;  /* 0x000000190f167223 */ /* 0x000fe2000000000e */
[----:B------:R-:W-:Y:S06]  /*17a0*/  BAR.SYNC.DEFER_BLOCKING 0x0 ;  /* 0x0000000000007b1d */ /* 0x000fec0000010000 */
[----:B------:R-:W-:Y:S05]  /*17b0*/  BRA.U UP0, `(.L_x_2) ;  /* 0xfffffff500647547 */ /* 0x000fea000b83ffff */
.L_x_1:
[----:B------:R-:W1:Y:S01]  /*17c0*/  S2R R5, SR_CgaCtaId ;  /* 0x0000000000057919 */ /* 0x000e620000008800 */
[----:B0-----:R-:W-:Y:S02]  /*17d0*/  MOV R4, 0x400 ;  /* 0x0000040000047802 */ /* 0x001fe40000000f00 */
[----:B------:R-:W-:Y:S02]  /*17e0*/  ISETP.GE.AND P0, PT, R18, R3, PT ;  /* 0x000000031200720c */ /* 0x000fe40003f06270 */
[----:B------:R-:W-:Y:S02]  /*17f0*/  IADD3 R4, PT, PT, R4, 0x1000, RZ ;  /* 0x0000100004047810 */ /* 0x000fe40007ffe0ff */
[----:B------:R-:W-:Y:S02]  /*1800*/  ISETP.LT.AND P0, PT, R19, UR8, !P0 ;  /* 0x0000000813007c0c */ /* 0x000fe4000c701270 */
[----:B-1----:R-:W-:Y:S02]  /*1810*/  LEA R4, R5, R4, 0x18 ;  /* 0x0000000405047211 */ /* 0x002fe400078ec0ff */
[----:B------:R-:W-:-:S02]  /*1820*/  LEA R5, R7, UR4, 0xb ;  /* 0x0000000407057c11 */ /* 0x000fc4000f8e58ff */
[----:B------:R-:W-:Y:S02]  /*1830*/  LEA R7, R7, R4, 0xb ;  /* 0x0000000407077211 */ /* 0x000fe400078e58ff */
[----:B------:R-:W-:Y:S02]  /*1840*/  LEA R0, R0, R5, 0x6 ;  /* 0x0000000500007211 */ /* 0x000fe400078e30ff */
[----:B------:R-:W-:-:S03]  /*1850*/  LEA R2, R2, R7, 0x1 ;  /* 0x0000000702027211 */ /* 0x000fc600078e08ff */
[----:B------:R-:W0:Y:S04]  /*1860*/  LDS.64 R8, [R0] ;  /* 0x0000000000087984 */ /* 0x000e280000000a00 */
[----:B------:R-:W1:Y:S04]  /*1870*/  LDS.U16 R17, [R2] ;  /* 0x0000000002117984 */ /* 0x000e680000000400 */
[----:B------:R-:W2:Y:S04]  /*1880*/  LDS.U16 R20, [R2+0x40] ;  /* 0x0000400002147984 */ /* 0x000ea80000000400 */
[----:B------:R-:W3:Y:S04]  /*1890*/  LDS.U16 R12, [R2+0x80] ;  /* 0x00008000020c7984 */ /* 0x000ee80000000400 */
[----:B------:R-:W4:Y:S04]  /*18a0*/  LDS.U16 R11, [R2+0xc0] ;  /* 0x0000c000020b7984 */ /* 0x000f280000000400 */
[----:B------:R-:W5:Y:S04]  /*18b0*/  LDS.U16 R10, [R2+0x100] ;  /* 0x00010000020a7984 */ /* 0x000f680000000400 */
[----:B------:R-:W5:Y:S04]  /*18c0*/  LDS.64 R6, [R0+0x8] ;  /* 0x0000080000067984 */ /* 0x000f680000000a00 */
[----:B------:R-:W5:Y:S04]  /*18d0*/  LDS.U16 R13, [R2+0x140] ;  /* 0x00014000020d7984 */ /* 0x000f680000000400 */
[----:B------:R-:W5:Y:S04]  /*18e0*/  LDS.U16 R23, [R2+0x180] ;  /* 0x0001800002177984 */ /* 0x000f680000000400 */
[----:B------:R-:W5:Y:S04]  /*18f0*/  LDS.U16 R14, [R2+0x1c0] ;  /* 0x0001c000020e7984 */ /* 0x000f680000000400 */
[----:B------:R-:W5:Y:S01]  /*1900*/  LDS.U16 R15, [R2+0x200] ;  /* 0x00020000020f7984 */ /* 0x000f620000000400 */
[----:B0-----:R-:W-:-:S02]  /*1910*/  HADD2.F32 R16, -RZ, R8.H0_H0 ;  /* 0x20000008ff107230 */ /* 0x001fc40000004100 */
[----:B------:R-:W-:Y:S01]  /*1920*/  HADD2.F32 R25, -RZ, R8.H1_H1 ;  /* 0x30000008ff197230 */ /* 0x000fe20000004100 */
[----:B------:R-:W0:Y:S01]  /*1930*/  LDS.64 R4, [R0+0x10] ;  /* 0x0000100000047984 */ /* 0x000e220000000a00 */
[----:B-1----:R-:W-:Y:S02]  /*1940*/  HADD2.F32 R17, -RZ, R17.H0_H0 ;  /* 0x20000011ff117230 */ /* 0x002fe40000004100 */
[--C-:B------:R-:W-:Y:S02]  /*1950*/  HADD2.F32 R8, -RZ, R9.reuse.H0_H0 ;  /* 0x20000009ff087230 */ /* 0x100fe40000004100 */
[----:B--2---:R-:W-:Y:S02]  /*1960*/  HADD2.F32 R20, -RZ, R20.H0_H0 ;  /* 0x20000014ff147230 */ /* 0x004fe40000004100 */
[----:B------:R-:W-:Y:S01]  /*1970*/  FFMA R21, R16, R17, R21 ;  /* 0x0000001110157223 */ /* 0x000fe20000000015 */
[----:B------:R-:W-:Y:S01]  /*1980*/  HADD2.F32 R9, -RZ, R9.H1_H1 ;  /* 0x30000009ff097230 */ /* 0x000fe20000004100 */
[----:B------:R-:W1:Y:S01]  /*1990*/  LDS.U16 R16, [R2+0x240] ;  /* 0x0002400002107984 */ /* 0x000e620000000400 */
[----:B---3--:R-:W-:-:S02]  /*19a0*/  HADD2.F32 R12, -RZ, R12.H0_H0 ;  /* 0x2000000cff0c7230 */ /* 0x008fc40000004100 */
[----:B------:R-:W-:Y:S01]  /*19b0*/  FFMA R22, R25, R20, R22 ;  /* 0x0000001419167223 */ /* 0x000fe20000000016 */
[----:B----4-:R-:W-:Y:S01]  /*19c0*/  HADD2.F32 R11, -RZ, R11.H0_H0 ;  /* 0x2000000bff0b7230 */ /* 0x010fe20000004100 */
[----:B------:R-:W2:Y:S01]  /*19d0*/  LDS.U16 R17, [R2+0x280] ;  /* 0x0002800002117984 */ /* 0x000ea20000000400 */
[----:B------:R-:W-:-:S03]  /*19e0*/  FFMA R12, R8, R12, R21 ;  /* 0x0000000c080c7223 */ /* 0x000fc60000000015 */
[----:B------:R-:W3:Y:S01]  /*19f0*/  LDS.U16 R20, [R2+0x2c0] ;  /* 0x0002c00002147984 */ /* 0x000ee20000000400 */
[----:B------:R-:W-:Y:S01]  /*1a00*/  FFMA R21, R9, R11, R22 ;  /* 0x0000000b09157223 */ /* 0x000fe20000000016 */
[----:B-----5:R-:W-:Y:S02]  /*1a10*/  HADD2.F32 R22, -RZ, R10.H0_H0 ;  /* 0x2000000aff167230 */ /* 0x020fe40000004100 */
[----:B------:R-:W4:Y:S01]  /*1a20*/  LDS.64 R8, [R0+0x18] ;  /* 0x0000180000087984 */ /* 0x000f220000000a00 */
[--C-:B------:R-:W-:Y:S02]  /*1a30*/  HADD2.F32 R25, -RZ, R6.reuse.H0_H0 ;  /* 0x20000006ff197230 */ /* 0x100fe40000004100 */
[----:B------:R-:W-:Y:S01]  /*1a40*/  HADD2.F32 R6, -RZ, R6.H1_H1 ;  /* 0x30000006ff067230 */ /* 0x000fe20000004100 */
[----:B------:R-:W5:Y:S01]  /*1a50*/  LDS.U16 R10, [R2+0x300] ;  /* 0x00030000020a7984 */ /* 0x000f620000000400 */
[----:B------:R-:W-:Y:S02]  /*1a60*/  HADD2.F32 R24, -RZ, R13.H0_H0 ;  /* 0x2000000dff187230 */ /* 0x000fe40000004100 */
[----:B------:R-:W-:Y:S01]  /*1a70*/  FFMA R22, R25, R22, R12 ;  /* 0x0000001619167223 */ /* 0x000fe2000000000c */
[----:B------:R-:W-:Y:S01]  /*1a80*/  HADD2.F32 R25, -RZ, R7.H0_H0 ;  /* 0x20000007ff197230 */ /* 0x000fe20000004100 */
[----:B------:R-:W5:Y:S01]  /*1a90*/  LDS.U16 R11, [R2+0x340] ;  /* 0x00034000020b7984 */ /* 0x000f620000000400 */
[----:B------:R-:W-:-:S02]  /*1aa0*/  HADD2.F32 R23, -RZ, R23.H0_H0 ;  /* 0x20000017ff177230 */ /* 0x000fc40000004100 */
[----:B------:R-:W-:Y:S01]  /*1ab0*/  FFMA R21, R6, R24, R21 ;  /* 0x0000001806157223 */ /* 0x000fe20000000015 */
[----:B------:R-:W-:Y:S01]  /*1ac0*/  HADD2.F32 R24, -RZ, R7.H1_H1 ;  /* 0x30000007ff187230 */ /* 0x000fe20000004100 */
[----:B------:R-:W5:Y:S01]  /*1ad0*/  LDS.U16 R12, [R2+0x380] ;  /* 0x00038000020c7984 */ /* 0x000f620000000400 */
[----:B------:R-:W-:Y:S02]  /*1ae0*/  HADD2.F32 R14, -RZ, R14.H0_H0 ;  /* 0x2000000eff0e7230 */ /* 0x000fe40000004100 */
[----:B------:R-:W-:Y:S01]  /*1af0*/  FFMA R22, R25, R23, R22 ;  /* 0x0000001719167223 */ /* 0x000fe20000000016 */
[----:B------:R-:W-:Y:S01]  /*1b00*/  HADD2.F32 R25, -RZ, R15.H0_H0 ;  /* 0x2000000fff197230 */ /* 0x000fe20000004100 */
[----:B------:R-:W5:Y:S01]  /*1b10*/  LDS.U16 R13, [R2+0x3c0] ;  /* 0x0003c000020d7984 */ /* 0x000f620000000400 */
[----:B------:R-:W-:Y:S01]  /*1b20*/  FFMA R24, R24, R14, R21 ;  /* 0x0000000e18187223 */ /* 0x000fe20000000015 */
[--C-:B0-----:R-:W-:Y:S02]  /*1b30*/  HADD2.F32 R23, -RZ, R4.reuse.H0_H0 ;  /* 0x20000004ff177230 */ /* 0x101fe40000004100 */
[----:B------:R-:W0:Y:S04]  /*1b40*/  LDS.64 R6, [R0+0x20] ;  /* 0x0000200000067984 */ /* 0x000e280000000a00 */
[----:B------:R-:W0:Y:S01]  /*1b50*/  LDS.U16 R15, [R2+0x400] ;  /* 0x00040000020f7984 */ /* 0x000e220000000400 */
[----:B------:R-:W-:Y:S01]  /*1b60*/  FFMA R21, R23, R25, R22 ;  /* 0x0000001917157223 */ /* 0x000fe20000000016 */
[----:B------:R-:W-:-:S02]  /*1b70*/  HADD2.F32 R23, -RZ, R4.H1_H1 ;  /* 0x30000004ff177230 */ /* 0x000fc40000004100 */
[----:B------:R-:W0:Y:S01]  /*1b80*/  LDS.U16 R14, [R2+0x440] ;  /* 0x00044000020e7984 */ /* 0x000e220000000400 */
[----:B-1----:R-:W-:Y:S02]  /*1b90*/  HADD2.F32 R16, -RZ, R16.H0_H0 ;  /* 0x20000010ff107230 */ /* 0x002fe40000004100 */
[--C-:B------:R-:W-:Y:S02]  /*1ba0*/  HADD2.F32 R4, -RZ, R5.reuse.H0_H0 ;  /* 0x20000005ff047230 */ /* 0x100fe40000004100 */
[----:B------:R-:W-:Y:S02]  /*1bb0*/  HADD2.F32 R22, -RZ, R5.H1_H1 ;  /* 0x30000005ff167230 */ /* 0x000fe40000004100 */
[----:B------:R-:W-:Y:S01]  /*1bc0*/  FFMA R23, R23, R16, R24 ;  /* 0x0000001017177223 */ /* 0x000fe20000000018 */
[----:B--2---:R-:W-:Y:S01]  /*1bd0*/  HADD2.F32 R5, -RZ, R17.H0_H0 ;  /* 0x20000011ff057230 */ /* 0x004fe20000004100 */
[----:B------:R-:W1:Y:S01]  /*1be0*/  LDS.U16 R16, [R2+0x4c0] ;  /* 0x0004c00002107984 */ /* 0x000e620000000400 */
[----:B---3--:R-:W-:-:S03]  /*1bf0*/  HADD2.F32 R20, -RZ, R20.H0_H0 ;  /* 0x20000014ff147230 */ /* 0x008fc60000004100 */
[----:B------:R-:W2:Y:S01]  /*1c00*/  LDS.U16 R17, [R2+0x480] ;  /* 0x0004800002117984 */ /* 0x000ea20000000400 */
[----:B----4-:R-:W-:Y:S02]  /*1c10*/  HADD2.F32 R24, -RZ, R8.H0_H0 ;  /* 0x20000008ff187230 */ /* 0x010fe40000004100 */
[----:B------:R-:W-:Y:S01]  /*1c20*/  FFMA R21, R4, R5, R21 ;  /* 0x0000000504157223 */ /* 0x000fe20000000015 */
[----:B------:R-:W-:Y:S01]  /*1c30*/  FFMA R22, R22, R20, R23 ;  /* 0x0000001416167223 */ /* 0x000fe20000000017 */
[----:B-----5:R-:W-:Y:S01]  /*1c40*/  HADD2.F32 R10, -RZ, R10.H0_H0 ;  /* 0x2000000aff0a7230 */ /* 0x020fe20000004100 */
[----:B------:R-:W3:Y:S01]  /*1c50*/  LDS.64 R4, [R0+0x28] ;  /* 0x0000280000047984 */ /* 0x000ee20000000a00 */
[----:B------:R-:W-:Y:S02]  /*1c60*/  HADD2.F32 R23, -RZ, R8.H1_H1 ;  /* 0x30000008ff177230 */ /* 0x000fe40000004100 */
[----:B------:R-:W-:Y:S02]  /*1c70*/  HADD2.F32 R11, -RZ, R11.H0_H0 ;  /* 0x2000000bff0b7230 */ /* 0x000fe40000004100 */
[----:B------:R-:W-:Y:S01]  /*1c80*/  FFMA R21, R24, R10, R21 ;  /* 0x0000000a18157223 */ /* 0x000fe20000000015 */
[----:B------:R-:W4:Y:S01]  /*1c90*/  LDS.U16 R20, [R2+0x500] ;  /* 0x0005000002147984 */ /* 0x000f220000000400 */
[----:B------:R-:W-:-:S02]  /*1ca0*/  HADD2.F32 R8, -RZ, R9.H0_H0 ;  /* 0x20000009ff087230 */ /* 0x000fc40000004100 */
[----:B------:R-:W-:Y:S01]  /*1cb0*/  FFMA R22, R23, R11, R22 ;  /* 0x0000000b17167223 */ /* 0x000fe20000000016 */
[----:B------:R-:W5:Y:S01]  /*1cc0*/  LDS.U16 R10, [R2+0x540] ;  /* 0x00054000020a7984 */ /* 0x000f620000000400 */
[----:B------:R-:W-:Y:S02]  /*1cd0*/  HADD2.F32 R23, -RZ, R12.H0_H0 ;  /* 0x2000000cff177230 */ /* 0x000fe40000004100 */
[----:B------:R-:W-:Y:S01]  /*1ce0*/  HADD2.F32 R9, -RZ, R9.H1_H1 ;  /* 0x30000009ff097230 */ /* 0x000fe20000004100 */
[----:B------:R-:W5:Y:S01]  /*1cf0*/  LDS.U16 R12, [R2+0x5c0] ;  /* 0x0005c000020c7984 */ /* 0x000f620000000400 */
[----:B------:R-:W-:Y:S02]  /*1d00*/  HADD2.F32 R13, -RZ, R13.H0_H0 ;  /* 0x2000000dff0d7230 */ /* 0x000fe40000004100 */
[----:B------:R-:W-:Y:S01]  /*1d10*/  FFMA R23, R8, R23, R21 ;  /* 0x0000001708177223 */ /* 0x000fe20000000015 */
[--C-:B0-----:R-:W-:Y:S01]  /*1d20*/  HADD2.F32 R24, -RZ, R6.reuse.H0_H0 ;  /* 0x20000006ff187230 */ /* 0x101fe20000004100 */
[----:B------:R-:W0:Y:S01]  /*1d30*/  LDS.U16 R11, [R2+0x580] ;  /* 0x00058000020b7984 */ /* 0x000e220000000400 */
[----:B------:R-:W-:-:S02]  /*1d40*/  HADD2.F32 R25, -RZ, R6.H1_H1 ;  /* 0x30000006ff197230 */ /* 0x000fc40000004100 */
[----:B------:R-:W-:Y:S01]  /*1d50*/  FFMA R22, R9, R13, R22 ;  /* 0x0000000d09167223 */ /* 0x000fe20000000016 */
[----:B------:R-:W-:Y:S01]  /*1d60*/  HADD2.F32 R15, -RZ, R15.H0_H0 ;  /* 0x2000000fff0f7230 */ /* 0x000fe20000004100 */
[----:B------:R-:W0:Y:S01]  /*1d70*/  LDS.64 R8, [R0+0x30] ;  /* 0x0000300000087984 */ /* 0x000e220000000a00 */
[----:B------:R-:W-:-:S03]  /*1d80*/  HADD2.F32 R6, -RZ, R14.H0_H0 ;  /* 0x2000000eff067230 */ /* 0x000fc60000004100 */
[----:B------:R-:W0:Y:S01]  /*1d90*/  LDS.U16 R13, [R2+0x600] ;  /* 0x00060000020d7984 */ /* 0x000e220000000400 */
[----:B------:R-:W-:Y:S01]  /*1da0*/  FFMA R23, R24, R15, R23 ;  /* 0x0000000f18177223 */ /* 0x000fe20000000017 */
[--C-:B------:R-:W-:Y:S02]  /*1db0*/  HADD2.F32 R24, -RZ, R7.reuse.H0_H0 ;  /* 0x20000007ff187230 */ /* 0x100fe40000004100 */
[----:B------:R-:W-:Y:S01]  /*1dc0*/  FFMA R22, R25, R6, R22 ;  /* 0x0000000619167223 */ /* 0x000fe20000000016 */
[----:B------:R-:W0:Y:S01]  /*1dd0*/  LDS.U16 R21, [R2+0x640] ;  /* 0x0006400002157984 */ /* 0x000e220000000400 */
[----:B------:R-:W-:Y:S02]  /*1de0*/  HADD2.F32 R25, -RZ, R7.H1_H1 ;  /* 0x30000007ff197230 */ /* 0x000fe40000004100 */
[----:B-1----:R-:W-:Y:S01]  /*1df0*/  HADD2.F32 R16, -RZ, R16.H0_H0 ;  /* 0x20000010ff107230 */ /* 0x002fe20000004100 */
[----:B------:R-:W1:Y:S01]  /*1e00*/  LDS.U16 R14, [R2+0x680] ;  /* 0x00068000020e7984 */ /* 0x000e620000000400 */
[----:B--2---:R-:W-:-:S03]  /*1e10*/  HADD2.F32 R17, -RZ, R17.H0_H0 ;  /* 0x20000011ff117230 */ /* 0x004fc60000004100 */
[----:B------:R-:W2:Y:S01]  /*1e20*/  LDS.U16 R15, [R2+0x6c0] ;  /* 0x0006c000020f7984 */ /* 0x000ea20000000400 */
[----:B------:R-:W-:Y:S01]  /*1e30*/  FFMA R16, R25, R16, R22 ;  /* 0x0000001019107223 */ /* 0x000fe20000000016 */
[----:B------:R-:W-:Y:S02]  /*1e40*/  FFMA R24, R24, R17, R23 ;  /* 0x0000001118187223 */ /* 0x000fe40000000017 */
[----:B------:R-:W2:Y:S01]  /*1e50*/  LDS.64 R6, [R0+0x38] ;  /* 0x0000380000067984 */ /* 0x000ea20000000a00 */
[--C-:B---3--:R-:W-:Y:S02]  /*1e60*/  HADD2.F32 R23, -RZ, R4.reuse.H1_H1 ;  /* 0x30000004ff177230 */ /* 0x108fe40000004100 */
[----:B------:R-:W-:Y:S01]  /*1e70*/  HADD2.F32 R25, -RZ, R4.H0_H0 ;  /* 0x20000004ff197230 */ /* 0x000fe20000004100 */
[----:B------:R-:W3:Y:S01]  /*1e80*/  LDS.U16 R0, [R2+0x740] ;  /* 0x0007400002007984 */ /* 0x000ee20000000400 */
[----:B----4-:R-:W-:Y:S02]  /*1e90*/  HADD2.F32 R20, -RZ, R20.H0_H0 ;  /* 0x20000014ff147230 */ /* 0x010fe40000004100 */
[----:B------:R-:W-:Y:S01]  /*1ea0*/  HADD2.F32 R17, -RZ, R5.H0_H0 ;  /* 0x20000005ff117230 */ /* 0x000fe20000004100 */
[----:B------:R-:W4:Y:S01]  /*1eb0*/  LDS.U16 R4, [R2+0x700] ;  /* 0x0007000002047984 */ /* 0x000f220000000400 */
[----:B-----5:R-:W-:-:S02]  /*1ec0*/  HADD2.F32 R22, -RZ, R10.H0_H0 ;  /* 0x2000000aff167230 */ /* 0x020fc40000004100 */
[----:B------:R-:W-:Y:S01]  /*1ed0*/  FFMA R24, R25, R20, R24 ;  /* 0x0000001419187223 */ /* 0x000fe20000000018 */
[----:B------:R-:W-:Y:S01]  /*1ee0*/  HADD2.F32 R5, -RZ, R5.H1_H1 ;  /* 0x30000005ff057230 */ /* 0x000fe20000004100 */
[----:B------:R-:W3:Y:S01]  /*1ef0*/  LDS.U16 R10, [R2+0x780] ;  /* 0x00078000020a7984 */ /* 0x000ee20000000400 */
[----:B------:R-:W-:Y:S02]  /*1f00*/  HADD2.F32 R12, -RZ, R12.H0_H0 ;  /* 0x2000000cff0c7230 */ /* 0x000fe40000004100 */
[----:B------:R-:W-:Y:S01]  /*1f10*/  FFMA R16, R23, R22, R16 ;  /* 0x0000001617107223 */ /* 0x000fe20000000010 */
[----:B0-----:R-:W-:Y:S01]  /*1f20*/  HADD2.F32 R11, -RZ, R11.H0_H0 ;  /* 0x2000000bff0b7230 */ /* 0x001fe20000004100 */
[----:B------:R0:W3:Y:S02]  /*1f30*/  LDS.U16 R20, [R2+0x7c0] ;  /* 0x0007c00002147984 */ /* 0x0000e40000000400 */
[----:B------:R-:W-:Y:S01]  /*1f40*/  FFMA R5, R5, R12, R16 ;  /* 0x0000000c05057223 */ /* 0x000fe20000000010 */
[----:B------:R-:W-:-:S02]  /*1f50*/  HADD2.F32 R12, -RZ, R8.H0_H0 ;  /* 0x20000008ff0c7230 */ /* 0x000fc40000004100 */
[----:B------:R-:W-:Y:S01]  /*1f60*/  FFMA R11, R17, R11, R24 ;  /* 0x0000000b110b7223 */ /* 0x000fe20000000018 */
[----:B------:R-:W-:Y:S02]  /*1f70*/  HADD2.F32 R8, -RZ, R8.H1_H1 ;  /* 0x30000008ff087230 */ /* 0x000fe40000004100 */
[----:B------:R-:W-:Y:S02]  /*1f80*/  HADD2.F32 R13, -RZ, R13.H0_H0 ;  /* 0x2000000dff0d7230 */ /* 0x000fe40000004100 */
[----:B------:R-:W-:Y:S02]  /*1f90*/  HADD2.F32 R16, -RZ, R9.H0_H0 ;  /* 0x20000009ff107230 */ /* 0x000fe40000004100 */
[----:B------:R-:W-:Y:S02]  /*1fa0*/  HADD2.F32 R21, -RZ, R21.H0_H0 ;  /* 0x20000015ff157230 */ /* 0x000fe40000004100 */
[----:B------:R-:W-:Y:S01]  /*1fb0*/  FFMA R11, R12, R13, R11 ;  /* 0x0000000d0c0b7223 */ /* 0x000fe2000000000b */
[----:B0-----:R-:W-:-:S02]  /*1fc0*/  HADD2.F32 R2, -RZ, R9.H1_H1 ;  /* 0x30000009ff027230 */ /* 0x001fc40000004100 */
[----:B-1----:R-:W-:Y:S02]  /*1fd0*/  HADD2.F32 R14, -RZ, R14.H0_H0 ;  /* 0x2000000eff0e7230 */ /* 0x002fe40000004100 */
[----:B------:R-:W-:Y:S01]  /*1fe0*/  FFMA R5, R8, R21, R5 ;  /* 0x0000001508057223 */ /* 0x000fe20000000005 */
[----:B--2---:R-:W-:Y:S02]  /*1ff0*/  HADD2.F32 R15, -RZ, R15.H0_H0 ;  /* 0x2000000fff0f7230 */ /* 0x004fe40000004100 */
[----:B------:R-:W-:Y:S01]  /*2000*/  FFMA R11, R16, R14, R11 ;  /* 0x0000000e100b7223 */ /* 0x000fe2000000000b */
[----:B------:R-:W-:Y:S02]  /*2010*/  HADD2.F32 R12, -RZ, R6.H0_H0 ;  /* 0x20000006ff0c7230 */ /* 0x000fe40000004100 */
[----:B------:R-:W-:Y:S01]  /*2020*/  FFMA R2, R2, R15, R5 ;  /* 0x0000000f02027223 */ /* 0x000fe20000000005 */
[----:B------:R-:W-:Y:S06]  /*2030*/  @!P0 EXIT ;  /* 0x000000000000894d */ /* 0x000fec0003800000 */
[----:B------:R-:W0:Y:S01]  /*2040*/  LDC.64 R8, c[0x0][0x390] ;  /* 0x0000e400ff087b82 */ /* 0x000e220000000a00 */
[----:B----4-:R-:W-:Y:S02]  /*2050*/  HADD2.F32 R4, -RZ, R4.H0_H0 ;  /* 0x20000004ff047230 */ /* 0x010fe40000004100 */
[----:B------:R-:W-:Y:S02]  /*2060*/  HADD2.F32 R5, -RZ, R6.H1_H1 ;  /* 0x30000006ff057230 */ /* 0x000fe40000004100 */
[----:B---3--:R-:W-:Y:S02]  /*2070*/  HADD2.F32 R0, -RZ, R0.H0_H0 ;  /* 0x20000000ff007230 */ /* 0x008fe40000004100 */
[----:B------:R-:W-:Y:S01]  /*2080*/  FFMA R4, R12, R4, R11 ;  /* 0x000000040c047223 */ /* 0x000fe2000000000b */
[--C-:B------:R-:W-:Y:S02]  /*2090*/  HADD2.F32 R13, -RZ, R7.reuse.H0_H0 ;  /* 0x20000007ff0d7230 */ /* 0x100fe40000004100 */
[----:B------:R-:W-:-:S02]  /*20a0*/  HADD2.F32 R7, -RZ, R7.H1_H1 ;  /* 0x30000007ff077230 */ /* 0x000fc40000004100 */
[----:B------:R-:W-:Y:S01]  /*20b0*/  FFMA R0, R5, R0, R2 ;  /* 0x0000000005007223 */ /* 0x000fe20000000002 */
[----:B------:R-:W-:Y:S02]  /*20c0*/  HADD2.F32 R10, -RZ, R10.H0_H0 ;  /* 0x2000000aff0a7230 */ /* 0x000fe40000004100 */
[----:B------:R-:W-:Y:S02]  /*20d0*/  HADD2.F32 R20, -RZ, R20.H0_H0 ;  /* 0x20000014ff147230 */ /* 0x000fe40000004100 */
[----:B------:R-:W-:Y:S02]  /*20e0*/  IMAD R3, R19, R3, R18 ;  /* 0x0000000313037224 */ /* 0x000fe400078e0212 */
[----:B------:R-:W-:Y:S01]  /*20f0*/  FFMA R4, R13, R10, R4 ;  /* 0x0000000a0d047223 */ /* 0x000fe20000000004 */
[----:B------:R-:W-:-:S04]  /*2100*/  FFMA R7, R7, R20, R0 ;  /* 0x0000001407077223 */ /* 0x000fc80000000000 */
[----:B------:R-:W-:Y:S01]  /*2110*/  FADD R0, R4, R7 ;  /* 0x0000000704007221 */ /* 0x000fe20000000000 */
[----:B0-----:R-:W-:-:S04]  /*2120*/  IMAD.WIDE R8, R3, 0x2, R8 ;  /* 0x0000000203087825 */ /* 0x001fc800078e0208 */
[----:B------:R-:W-:-:S05]  /*2130*/  F2FP.F16.F32.PACK_AB R0, RZ, R0 ;  /* 0x00000000ff00723e */ /* 0x000fca00000000ff */
[----:B------:R-:W-:Y:S01]  /*2140*/  STG.E.U16 desc[UR10][R8.64], R0 ;  /* 0x0000000008007986 */ /* 0x000fe2000c10150a */
[----:B------:R-:W-:Y:S05]  /*2150*/  EXIT ;  /* 0x000000000000794d */ /* 0x000fea0003800000 */
.L_x_3:
        /* <DEDUP_REMOVED lines=10> */
.L_x_5:


//--------------------- .nv.shared.reserved.0     --------------------------
	.section	.nv.shared.reserved.0,"aw",@nobits
	.weak		__nv_reservedSMEM_offset_0_alias
	.size		__nv_reservedSMEM_offset_0_alias, 0, 64
	.other		__nv_reservedSMEM_offset_0_alias,@"STO_CUDA_RESERVED_SHARED STV_DEFAULT"
__nv_reservedSMEM_offset_0_alias:
	.zero		0
	.zero		64


//--------------------- .nv.shared._Z12hgemm_kernelPK6__halfS1_PS_iii --------------------------
	.section	.nv.shared._Z12hgemm_kernelPK6__halfS1_PS_iii,"aw",@nobits
	.sectionflags	@""
	.align	2
.nv.shared._Z12hgemm_kernelPK6__halfS1_PS_iii:
	.zero		9216


//--------------------- .nv.constant0._Z34compute_fp16_relative_error_kernelPK6__halfS1_PfS2_i --------------------------
	.section	.nv.constant0._Z34compute_fp16_relative_error_kernelPK6__halfS1_PfS2_i,"a",@progbits
	.sectionflags	@""
	.align	4
.nv.constant0._Z34compute_fp16_relative_error_kernelPK6__halfS1_PfS2_i:
	.zero		932


//--------------------- .nv.constant0._Z12hgemm_kernelPK6__halfS1_PS_iii --------------------------
	.section	.nv.constant0._Z12hgemm_kernelPK6__halfS1_PS_iii,"a",@progbits
	.sectionflags	@""
	.align	4
.nv.constant0._Z12hgemm_kernelPK6__halfS1_PS_iii:
	.zero		932


//--------------------- SYMBOLS --------------------------

	.type		.nv.reservedSmem.offset0,@object
	.size		.nv.reservedSmem.offset0,0x4
	.type		.nv.reservedSmem.cap,@object
	.size		.nv.reservedSmem.cap,0x4
